	.target	sm_90a

	.elftype	@"ET_EXEC"


//--------------------- .note.nv.tkinfo           --------------------------
	.section	.note.nv.tkinfo,"",@"SHT_NOTE"
	.sectionflags	@"SHF_NOTE_NV_TKINFO"
	.tkinfo
        /*0018*/ 	.word	0x00000002
        /*0030*/ 	.string	""
        /*0030*/ 	.string	"ptxas"
        /*0030*/ 	.string	"Cuda compilation tools, release 13.0, V13.0.88"
        /*0030*/ 	.string	"Build cuda_13.0.r13.0/compiler.36424714_0"
        /*0030*/ 	.string	"-arch sm_90a -m 64 "



//--------------------- .note.nv.cuinfo           --------------------------
	.section	.note.nv.cuinfo,"",@"SHT_NOTE"
	.sectionflags	@"SHF_NOTE_NV_CUINFO"
        /*0018*/ 	.short	0x0002
        /*001a*/ 	.short	0x005a
        /*001c*/ 	.short	0x0082
	.zero		2


//--------------------- .nv.info                  --------------------------
	.section	.nv.info,"",@"SHT_CUDA_INFO"
	.align	4


	//----- nvinfo : EIATTR_REGCOUNT
	.align		4
        /*0000*/ 	.byte	0x04, 0x2f
        /*0002*/ 	.short	(.L_15 - .L_14)
	.align		4
.L_14:
        /*0004*/ 	.word	index@(_ZN7cutlass13device_kernelINS_4gemm6kernel13GemmUniversalIN4cute5tupleIJiiiiEEENS1_10collective13CollectiveMmaINS1_34MainloopSm90TmaGmmaWarpSpecializedILi3ENS5_IJNS4_1CILi2EEENSA_ILi1EEESC_EEENS1_35KernelTmaWarpSpecializedCooperativeEEENS5_IJNSA_ILi384EEENSA_ILi80EEENSA_ILi64EEEEEENS_10bfloat16_tENS5_IJlSC_lEEESK_SL_NS4_8TiledMMAINS4_8MMA_AtomIJNS4_4SM904GMMA27MMA_64x16x16_F32BF16BF16_SSILNSP_5MajorE0ELSR_0ELNSP_7ScaleInE1ELSS_1EEEEEENS4_6LayoutISD_NS5_IJSC_NSA_ILi0EEESW_EEEEENS5_IJNS4_10UnderscoreESZ_SZ_EEEEENS4_13SM90_TMA_LOADENS4_14ComposedLayoutINS4_7SwizzleILi3ELi4ELi3EEENS4_18smem_ptr_flag_bitsILi16EEENSV_INS5_IJNSA_ILi8EEESI_EEENS5_IJSI_SC_EEEEEEEvNS4_8identityENS4_23SM90_TMA_LOAD_MULTICASTES1C_vS1D_EENS_8epilogue10collective6detail29Sm90TmaWarpSpecializedAdapterINS1H_15DefaultEpilogueISK_SL_SL_NS1G_6thread17LinearCombinationISK_Li1EffLNS1L_9ScaleType4KindE0ELNS_15FloatRoundStyleE2ESK_EENS1_15EpilogueDefaultEEEEEvvEEEEvNT_6ParamsE)
        /*0008*/ 	.word	0x000000a8


	//----- nvinfo : EIATTR_FRAME_SIZE
	.align		4
.L_15:
        /*000c*/ 	.byte	0x04, 0x11
        /*000e*/ 	.short	(.L_17 - .L_16)
	.align		4
.L_16:
        /*0010*/ 	.word	index@(_ZN7cutlass13device_kernelINS_4gemm6kernel13GemmUniversalIN4cute5tupleIJiiiiEEENS1_10collective13CollectiveMmaINS1_34MainloopSm90TmaGmmaWarpSpecializedILi3ENS5_IJNS4_1CILi2EEENSA_ILi1EEESC_EEENS1_35KernelTmaWarpSpecializedCooperativeEEENS5_IJNSA_ILi384EEENSA_ILi80EEENSA_ILi64EEEEEENS_10bfloat16_tENS5_IJlSC_lEEESK_SL_NS4_8TiledMMAINS4_8MMA_AtomIJNS4_4SM904GMMA27MMA_64x16x16_F32BF16BF16_SSILNSP_5MajorE0ELSR_0ELNSP_7ScaleInE1ELSS_1EEEEEENS4_6LayoutISD_NS5_IJSC_NSA_ILi0EEESW_EEEEENS5_IJNS4_10UnderscoreESZ_SZ_EEEEENS4_13SM90_TMA_LOADENS4_14ComposedLayoutINS4_7SwizzleILi3ELi4ELi3EEENS4_18smem_ptr_flag_bitsILi16EEENSV_INS5_IJNSA_ILi8EEESI_EEENS5_IJSI_SC_EEEEEEEvNS4_8identityENS4_23SM90_TMA_LOAD_MULTICASTES1C_vS1D_EENS_8epilogue10collective6detail29Sm90TmaWarpSpecializedAdapterINS1H_15DefaultEpilogueISK_SL_SL_NS1G_6thread17LinearCombinationISK_Li1EffLNS1L_9ScaleType4KindE0ELNS_15FloatRoundStyleE2ESK_EENS1_15EpilogueDefaultEEEEEvvEEEEvNT_6ParamsE)
        /*0014*/ 	.word	0x00000000


	//----- nvinfo : EIATTR_MIN_STACK_SIZE
	.align		4
.L_17:
        /*0018*/ 	.byte	0x04, 0x12
        /*001a*/ 	.short	(.L_19 - .L_18)
	.align		4
.L_18:
        /*001c*/ 	.word	index@(_ZN7cutlass13device_kernelINS_4gemm6kernel13GemmUniversalIN4cute5tupleIJiiiiEEENS1_10collective13CollectiveMmaINS1_34MainloopSm90TmaGmmaWarpSpecializedILi3ENS5_IJNS4_1CILi2EEENSA_ILi1EEESC_EEENS1_35KernelTmaWarpSpecializedCooperativeEEENS5_IJNSA_ILi384EEENSA_ILi80EEENSA_ILi64EEEEEENS_10bfloat16_tENS5_IJlSC_lEEESK_SL_NS4_8TiledMMAINS4_8MMA_AtomIJNS4_4SM904GMMA27MMA_64x16x16_F32BF16BF16_SSILNSP_5MajorE0ELSR_0ELNSP_7ScaleInE1ELSS_1EEEEEENS4_6LayoutISD_NS5_IJSC_NSA_ILi0EEESW_EEEEENS5_IJNS4_10UnderscoreESZ_SZ_EEEEENS4_13SM90_TMA_LOADENS4_14ComposedLayoutINS4_7SwizzleILi3ELi4ELi3EEENS4_18smem_ptr_flag_bitsILi16EEENSV_INS5_IJNSA_ILi8EEESI_EEENS5_IJSI_SC_EEEEEEEvNS4_8identityENS4_23SM90_TMA_LOAD_MULTICASTES1C_vS1D_EENS_8epilogue10collective6detail29Sm90TmaWarpSpecializedAdapterINS1H_15DefaultEpilogueISK_SL_SL_NS1G_6thread17LinearCombinationISK_Li1EffLNS1L_9ScaleType4KindE0ELNS_15FloatRoundStyleE2ESK_EENS1_15EpilogueDefaultEEEEEvvEEEEvNT_6ParamsE)
        /*0020*/ 	.word	0x00000000
.L_19:


//--------------------- .nv.compat                --------------------------
	.section	.nv.compat,"",@"SHT_CUDA_COMPAT_INFO"
	.align	4
        /*0000*/ 	.byte	0x02, 0x09, 0x01, 0x00, 0x02, 0x02, 0x04, 0x00, 0x02, 0x05, 0x05, 0x00, 0x03, 0x07, 0x01, 0x01
        /*0010*/ 	.byte	0x02, 0x03, 0x01, 0x00, 0x02, 0x06, 0x01, 0x00, 0x04, 0x0b, 0x08, 0x00, 0x00, 0x00, 0x00, 0x00
        /*0020*/ 	.byte	0x00, 0x00, 0x00, 0x00


//--------------------- .nv.info._ZN7cutlass13device_kernelINS_4gemm6kernel13GemmUniversalIN4cute5tupleIJiiiiEEENS1_10collective13CollectiveMmaINS1_34MainloopSm90TmaGmmaWarpSpecializedILi3ENS5_IJNS4_1CILi2EEENSA_ILi1EEESC_EEENS1_35KernelTmaWarpSpecializedCooperativeEEENS5_IJNSA_ILi384EEENSA_ILi80EEENSA_ILi64EEEEEENS_10bfloat16_tENS5_IJlSC_lEEESK_SL_NS4_8TiledMMAINS4_8MMA_AtomIJNS4_4SM904GMMA27MMA_64x16x16_F32BF16BF16_SSILNSP_5MajorE0ELSR_0ELNSP_7ScaleInE1ELSS_1EEEEEENS4_6LayoutISD_NS5_IJSC_NSA_ILi0EEESW_EEEEENS5_IJNS4_10UnderscoreESZ_SZ_EEEEENS4_13SM90_TMA_LOADENS4_14ComposedLayoutINS4_7SwizzleILi3ELi4ELi3EEENS4_18smem_ptr_flag_bitsILi16EEENSV_INS5_IJNSA_ILi8EEESI_EEENS5_IJSI_SC_EEEEEEEvNS4_8identityENS4_23SM90_TMA_LOAD_MULTICASTES1C_vS1D_EENS_8epilogue10collective6detail29Sm90TmaWarpSpecializedAdapterINS1H_15DefaultEpilogueISK_SL_SL_NS1G_6thread17LinearCombinationISK_Li1EffLNS1L_9ScaleType4KindE0ELNS_15FloatRoundStyleE2ESK_EENS1_15EpilogueDefaultEEEEEvvEEEEvNT_6ParamsE --------------------------
	.section	.nv.info._ZN7cutlass13device_kernelINS_4gemm6kernel13GemmUniversalIN4cute5tupleIJiiiiEEENS1_10collective13CollectiveMmaINS1_34MainloopSm90TmaGmmaWarpSpecializedILi3ENS5_IJNS4_1CILi2EEENSA_ILi1EEESC_EEENS1_35KernelTmaWarpSpecializedCooperativeEEENS5_IJNSA_ILi384EEENSA_ILi80EEENSA_ILi64EEEEEENS_10bfloat16_tENS5_IJlSC_lEEESK_SL_NS4_8TiledMMAINS4_8MMA_AtomIJNS4_4SM904GMMA27MMA_64x16x16_F32BF16BF16_SSILNSP_5MajorE0ELSR_0ELNSP_7ScaleInE1ELSS_1EEEEEENS4_6LayoutISD_NS5_IJSC_NSA_ILi0EEESW_EEEEENS5_IJNS4_10UnderscoreESZ_SZ_EEEEENS4_13SM90_TMA_LOADENS4_14ComposedLayoutINS4_7SwizzleILi3ELi4ELi3EEENS4_18smem_ptr_flag_bitsILi16EEENSV_INS5_IJNSA_ILi8EEESI_EEENS5_IJSI_SC_EEEEEEEvNS4_8identityENS4_23SM90_TMA_LOAD_MULTICASTES1C_vS1D_EENS_8epilogue10collective6detail29Sm90TmaWarpSpecializedAdapterINS1H_15DefaultEpilogueISK_SL_SL_NS1G_6thread17LinearCombinationISK_Li1EffLNS1L_9ScaleType4KindE0ELNS_15FloatRoundStyleE2ESK_EENS1_15EpilogueDefaultEEEEEvvEEEEvNT_6ParamsE,"",@"SHT_CUDA_INFO"
	.sectionflags	@""
	.align	4


	//----- nvinfo : EIATTR_CUDA_API_VERSION
	.align		4
        /*0000*/ 	.byte	0x04, 0x37
        /*0002*/ 	.short	(.L_21 - .L_20)
.L_20:
        /*0004*/ 	.word	0x00000082


	//----- nvinfo : EIATTR_KPARAM_INFO
	.align		4
.L_21:
        /*0008*/ 	.byte	0x04, 0x17
        /*000a*/ 	.short	(.L_23 - .L_22)
.L_22:
        /*000c*/ 	.word	0x00000000
        /*0010*/ 	.short	0x0000
        /*0012*/ 	.short	0x0070
        /*0014*/ 	.byte	0x00, 0xf0, 0x01, 0x10


	//----- nvinfo : EIATTR_SPARSE_MMA_MASK
	.align		4
.L_23:
        /*0018*/ 	.byte	0x03, 0x50
        /*001a*/ 	.short	0x0000


	//----- nvinfo : EIATTR_MAXREG_COUNT
	.align		4
        /*001c*/ 	.byte	0x03, 0x1b
        /*001e*/ 	.short	0x00a8


	//----- nvinfo : EIATTR_NUM_BARRIERS
	.align		4
        /*0020*/ 	.byte	0x02, 0x4c
        /*0022*/ 	.byte	0x01
	.zero		1


	//----- nvinfo : EIATTR_EXTERNS
	.align		4
        /*0024*/ 	.byte	0x04, 0x0f
        /*0026*/ 	.short	(.L_25 - .L_24)


	//   ....[0]....
	.align		4
.L_24:
        /*0028*/ 	.word	index@(__assertfail)


	//----- nvinfo : EIATTR_MERCURY_ISA_VERSION
	.align		4
.L_25:
        /*002c*/ 	.byte	0x03, 0x5f
        /*002e*/ 	.short	0x0101


	//----- nvinfo : EIATTR_INT_WARP_WIDE_INSTR_OFFSETS
	.align		4
        /*0030*/ 	.byte	0x04, 0x31
        /*0032*/ 	.short	(.L_27 - .L_26)


	//   ....[0]....
.L_26:
        /*0034*/ 	.word	0x00000460


	//   ....[1]....
        /*0038*/ 	.word	0x00000490


	//   ....[2]....
        /*003c*/ 	.word	0x00000650


	//----- nvinfo : EIATTR_COOP_GROUP_MASK_REGIDS
	.align		4
.L_27:
        /*0040*/ 	.byte	0x04, 0x29
        /*0042*/ 	.short	(.L_29 - .L_28)


	//   ....[0]....
.L_28:
        /*0044*/ 	.word	0xffffffff


	//   ....[1]....
        /*0048*/ 	.word	0xffffffff


	//   ....[2]....
        /*004c*/ 	.word	0xffffffff


	//   ....[3]....
        /*0050*/ 	.word	0xffffffff


	//   ....[4]....
        /*0054*/ 	.word	0xffffffff


	//   ....[5]....
        /*0058*/ 	.word	0xffffffff


	//----- nvinfo : EIATTR_COOP_GROUP_INSTR_OFFSETS
	.align		4
.L_29:
        /*005c*/ 	.byte	0x04, 0x28
        /*005e*/ 	.short	(.L_31 - .L_30)


	//   ....[0]....
.L_30:
        /*0060*/ 	.word	0x00000060


	//   ....[1]....
        /*0064*/ 	.word	0x00000070


	//   ....[2]....
        /*0068*/ 	.word	0x00000130


	//   ....[3]....
        /*006c*/ 	.word	0x000002b0


	//   ....[4]....
        /*0070*/ 	.word	0x000007d0


	//   ....[5]....
        /*0074*/ 	.word	0x00001220


	//----- nvinfo : EIATTR_REG_RECONFIG
	.align		4
.L_31:
        /*0078*/ 	.byte	0x01, 0x54
	.zero		2


	//----- nvinfo : EIATTR_SYSCALL_OFFSETS
	.align		4
        /*007c*/ 	.byte	0x04, 0x46
        /*007e*/ 	.short	(.L_33 - .L_32)


	//   ....[0]....
.L_32:
        /*0080*/ 	.word	0x000013e0


	//----- nvinfo : EIATTR_MBARRIER_INSTR_OFFSETS
	.align		4
.L_33:
        /*0084*/ 	.byte	0x04, 0x39
        /*0086*/ 	.short	(.L_35 - .L_34)


	//   ....[0]....
.L_34:
        /*0088*/ 	.word	0x00000230
        /*008c*/ 	.word	0x000000ff
        /*0090*/ 	.word	0x00000000
        /*0094*/ 	.short	0x0100
        /*0096*/ 	.byte	0x08
	.zero		1


	//   ....[1]....
        /*0098*/ 	.word	0x00000240
        /*009c*/ 	.word	0x000000ff
        /*00a0*/ 	.word	0x00000018
        /*00a4*/ 	.short	0x0100
        /*00a6*/ 	.byte	0x08
	.zero		1


	//   ....[2]....
        /*00a8*/ 	.word	0x00000250
        /*00ac*/ 	.word	0x000000ff
        /*00b0*/ 	.word	0x00000008
        /*00b4*/ 	.short	0x0100
        /*00b6*/ 	.byte	0x08
	.zero		1


	//   ....[3]....
        /*00b8*/ 	.word	0x00000260
        /*00bc*/ 	.word	0x000000ff
        /*00c0*/ 	.word	0x00000020
        /*00c4*/ 	.short	0x0100
        /*00c6*/ 	.byte	0x08
	.zero		1


	//   ....[4]....
        /*00c8*/ 	.word	0x00000270
        /*00cc*/ 	.word	0x000000ff
        /*00d0*/ 	.word	0x00000010
        /*00d4*/ 	.short	0x0100
        /*00d6*/ 	.byte	0x08
	.zero		1


	//   ....[5]....
        /*00d8*/ 	.word	0x00000280
        /*00dc*/ 	.word	0x000000ff
        /*00e0*/ 	.word	0x00000028
        /*00e4*/ 	.short	0x0100
        /*00e6*/ 	.byte	0x08
	.zero		1


	//   ....[6]....
        /*00e8*/ 	.word	0x000006d0
        /*00ec*/ 	.word	0x000000ff
        /*00f0*/ 	.word	0x00000040
        /*00f4*/ 	.short	0x0100
        /*00f6*/ 	.byte	0x06
	.zero		1


	//   ....[7]....
        /*00f8*/ 	.word	0x00000760
        /*00fc*/ 	.word	0x000000ff
        /*0100*/ 	.word	0x00000048
        /*0104*/ 	.short	0x0100
        /*0106*/ 	.byte	0x06
	.zero		1


	//   ....[8]....
        /*0108*/ 	.word	0x00001460
        /*010c*/ 	.word	0x00000003
        /*0110*/ 	.word	0x00000000
        /*0114*/ 	.short	0x010a
        /*0116*/ 	.byte	0x3f
	.zero		1


	//   ....[9]....
        /*0118*/ 	.word	0x000014a0
        /*011c*/ 	.word	0x00000003
        /*0120*/ 	.word	0x00000000
        /*0124*/ 	.short	0x010a
        /*0126*/ 	.byte	0x3f
	.zero		1


	//   ....[10]....
        /*0128*/ 	.word	0x00002cc0
        /*012c*/ 	.word	0x000000ff
        /*0130*/ 	.word	0x00000000
        /*0134*/ 	.short	0x010a
        /*0136*/ 	.byte	0x04
	.zero		1


	//   ....[11]....
        /*0138*/ 	.word	0x00002d00
        /*013c*/ 	.word	0x000000ff
        /*0140*/ 	.word	0x00000000
        /*0144*/ 	.short	0x010a
        /*0146*/ 	.byte	0x04
	.zero		1


	//   ....[12]....
        /*0148*/ 	.word	0x000043c0
        /*014c*/ 	.word	0x00000005
        /*0150*/ 	.word	0x00000000
        /*0154*/ 	.short	0x0101
        /*0156*/ 	.byte	0x3f
	.zero		1


	//   ....[13]....
        /*0158*/ 	.word	0x00004580
        /*015c*/ 	.word	0x00000003
        /*0160*/ 	.word	0x00000000
        /*0164*/ 	.short	0x0101
        /*0166*/ 	.byte	0x3f
	.zero		1


	//   ....[14]....
        /*0168*/ 	.word	0x0000d450
        /*016c*/ 	.word	0x00000014
        /*0170*/ 	.word	0x00000018
        /*0174*/ 	.short	0x010a
        /*0176*/ 	.byte	0x3f
	.zero		1


	//   ....[15]....
        /*0178*/ 	.word	0x0000d7d0
        /*017c*/ 	.word	0x00000003
        /*0180*/ 	.word	0x00000048
        /*0184*/ 	.short	0x0101
        /*0186*/ 	.byte	0x3f
	.zero		1


	//   ....[16]....
        /*0188*/ 	.word	0x0000df20
        /*018c*/ 	.word	0x00000007
        /*0190*/ 	.word	0x00000000
        /*0194*/ 	.short	0x010a
        /*0196*/ 	.byte	0x3f
	.zero		1


	//   ....[17]....
        /*0198*/ 	.word	0x0000dfa0
        /*019c*/ 	.word	0x00000006
        /*01a0*/ 	.word	0x00000000
        /*01a4*/ 	.short	0x010a
        /*01a6*/ 	.byte	0x3f
	.zero		1


	//   ....[18]....
        /*01a8*/ 	.word	0x0000e030
        /*01ac*/ 	.word	0x00000003
        /*01b0*/ 	.word	0x00000000
        /*01b4*/ 	.short	0x010a
        /*01b6*/ 	.byte	0x3f
	.zero		1


	//   ....[19]....
        /*01b8*/ 	.word	0x0000e090
        /*01bc*/ 	.word	0x00000003
        /*01c0*/ 	.word	0x00000000
        /*01c4*/ 	.short	0x010a
        /*01c6*/ 	.byte	0x3f
	.zero		1


	//   ....[20]....
        /*01c8*/ 	.word	0x0000e0f0
        /*01cc*/ 	.word	0x00000006
        /*01d0*/ 	.word	0x00000000
        /*01d4*/ 	.short	0x010a
        /*01d6*/ 	.byte	0x3f
	.zero		1


	//   ....[21]....
        /*01d8*/ 	.word	0x0000e1c0
        /*01dc*/ 	.word	0x00000014
        /*01e0*/ 	.word	0x00000018
        /*01e4*/ 	.short	0x010a
        /*01e6*/ 	.byte	0x3f
	.zero		1


	//   ....[22]....
        /*01e8*/ 	.word	0x0000e290
        /*01ec*/ 	.word	0x00000007
        /*01f0*/ 	.word	0x00000000
        /*01f4*/ 	.short	0x010a
        /*01f6*/ 	.byte	0x3f
	.zero		1


	//   ....[23]....
        /*01f8*/ 	.word	0x0000e2e0
        /*01fc*/ 	.word	0x00000006
        /*0200*/ 	.word	0x00000000
        /*0204*/ 	.short	0x010a
        /*0206*/ 	.byte	0x3f
	.zero		1


	//----- nvinfo : EIATTR_NUM_MBARRIERS
	.align		4
.L_35:
        /*0208*/ 	.byte	0x03, 0x38
        /*020a*/ 	.short	0x0008


	//----- nvinfo : EIATTR_EXIT_INSTR_OFFSETS
	.align		4
        /*020c*/ 	.byte	0x04, 0x1c
        /*020e*/ 	.short	(.L_37 - .L_36)


	//   ....[0]....
.L_36:
        /*0210*/ 	.word	0x00000930


	//   ....[1]....
        /*0214*/ 	.word	0x00001150


	//   ....[2]....
        /*0218*/ 	.word	0x0000cb80


	//   ....[3]....
        /*021c*/ 	.word	0x0000d0e0


	//   ....[4]....
        /*0220*/ 	.word	0x0000e080


	//----- nvinfo : EIATTR_MAX_THREADS
	.align		4
.L_37:
        /*0224*/ 	.byte	0x04, 0x05
        /*0226*/ 	.short	(.L_39 - .L_38)
.L_38:
        /*0228*/ 	.word	0x00000180
        /*022c*/ 	.word	0x00000001
        /*0230*/ 	.word	0x00000001


	//----- nvinfo : EIATTR_CRS_STACK_SIZE
	.align		4
.L_39:
        /*0234*/ 	.byte	0x04, 0x1e
        /*0236*/ 	.short	(.L_41 - .L_40)
.L_40:
        /*0238*/ 	.word	0x00000000


	//----- nvinfo : EIATTR_CBANK_PARAM_SIZE
	.align		4
.L_41:
        /*023c*/ 	.byte	0x03, 0x19
        /*023e*/ 	.short	0x0470


	//----- nvinfo : EIATTR_PARAM_CBANK
	.align		4
        /*0240*/ 	.byte	0x04, 0x0a
        /*0242*/ 	.short	(.L_43 - .L_42)
	.align		4
.L_42:
        /*0244*/ 	.word	index@(.nv.constant0._ZN7cutlass13device_kernelINS_4gemm6kernel13GemmUniversalIN4cute5tupleIJiiiiEEENS1_10collective13CollectiveMmaINS1_34MainloopSm90TmaGmmaWarpSpecializedILi3ENS5_IJNS4_1CILi2EEENSA_ILi1EEESC_EEENS1_35KernelTmaWarpSpecializedCooperativeEEENS5_IJNSA_ILi384EEENSA_ILi80EEENSA_ILi64EEEEEENS_10bfloat16_tENS5_IJlSC_lEEESK_SL_NS4_8TiledMMAINS4_8MMA_AtomIJNS4_4SM904GMMA27MMA_64x16x16_F32BF16BF16_SSILNSP_5MajorE0ELSR_0ELNSP_7ScaleInE1ELSS_1EEEEEENS4_6LayoutISD_NS5_IJSC_NSA_ILi0EEESW_EEEEENS5_IJNS4_10UnderscoreESZ_SZ_EEEEENS4_13SM90_TMA_LOADENS4_14ComposedLayoutINS4_7SwizzleILi3ELi4ELi3EEENS4_18smem_ptr_flag_bitsILi16EEENSV_INS5_IJNSA_ILi8EEESI_EEENS5_IJSI_SC_EEEEEEEvNS4_8identityENS4_23SM90_TMA_LOAD_MULTICASTES1C_vS1D_EENS_8epilogue10collective6detail29Sm90TmaWarpSpecializedAdapterINS1H_15DefaultEpilogueISK_SL_SL_NS1G_6thread17LinearCombinationISK_Li1EffLNS1L_9ScaleType4KindE0ELNS_15FloatRoundStyleE2ESK_EENS1_15EpilogueDefaultEEEEEvvEEEEvNT_6ParamsE)
        /*0248*/ 	.short	0x0210
        /*024a*/ 	.short	0x0470


	//----- nvinfo : EIATTR_SW_WAR
	.align		4
.L_43:
        /*024c*/ 	.byte	0x04, 0x36
        /*024e*/ 	.short	(.L_45 - .L_44)
.L_44:
        /*0250*/ 	.word	0x00000008
.L_45:


//--------------------- .nv.callgraph             --------------------------
	.section	.nv.callgraph,"",@"SHT_CUDA_CALLGRAPH"
	.align	4
	.sectionentsize	8
	.align		4
        /*0000*/ 	.word	0x00000000
	.align		4
        /*0004*/ 	.word	0xffffffff
	.align		4
        /*0008*/ 	.word	index@(_ZN7cutlass13device_kernelINS_4gemm6kernel13GemmUniversalIN4cute5tupleIJiiiiEEENS1_10collective13CollectiveMmaINS1_34MainloopSm90TmaGmmaWarpSpecializedILi3ENS5_IJNS4_1CILi2EEENSA_ILi1EEESC_EEENS1_35KernelTmaWarpSpecializedCooperativeEEENS5_IJNSA_ILi384EEENSA_ILi80EEENSA_ILi64EEEEEENS_10bfloat16_tENS5_IJlSC_lEEESK_SL_NS4_8TiledMMAINS4_8MMA_AtomIJNS4_4SM904GMMA27MMA_64x16x16_F32BF16BF16_SSILNSP_5MajorE0ELSR_0ELNSP_7ScaleInE1ELSS_1EEEEEENS4_6LayoutISD_NS5_IJSC_NSA_ILi0EEESW_EEEEENS5_IJNS4_10UnderscoreESZ_SZ_EEEEENS4_13SM90_TMA_LOADENS4_14ComposedLayoutINS4_7SwizzleILi3ELi4ELi3EEENS4_18smem_ptr_flag_bitsILi16EEENSV_INS5_IJNSA_ILi8EEESI_EEENS5_IJSI_SC_EEEEEEEvNS4_8identityENS4_23SM90_TMA_LOAD_MULTICASTES1C_vS1D_EENS_8epilogue10collective6detail29Sm90TmaWarpSpecializedAdapterINS1H_15DefaultEpilogueISK_SL_SL_NS1G_6thread17LinearCombinationISK_Li1EffLNS1L_9ScaleType4KindE0ELNS_15FloatRoundStyleE2ESK_EENS1_15EpilogueDefaultEEEEEvvEEEEvNT_6ParamsE)
	.align		4
        /*000c*/ 	.word	index@(__assertfail)
	.align		4
        /*0010*/ 	.word	0x00000000
	.align		4
        /*0014*/ 	.word	0xfffffffe
	.align		4
        /*0018*/ 	.word	0x00000000
	.align		4
        /*001c*/ 	.word	0xfffffffd
	.align		4
        /*0020*/ 	.word	0x00000000
	.align		4
        /*0024*/ 	.word	0xfffffffc


//--------------------- .nv.constant4             --------------------------
	.section	.nv.constant4,"a",@progbits
	.align	8
	.align		8
.nv.constant4:
        /*0000*/ 	.dword	__assertfail
	.align		8
        /*0008*/ 	.dword	__unnamed_1
	.align		8
        /*0010*/ 	.dword	_ZN39_INTERNAL_8b2dddd1_4_k_cu_8563056a_66214cuda3std3__45__cpo5beginE
	.align		8
        /*0018*/ 	.dword	_ZN39_INTERNAL_8b2dddd1_4_k_cu_8563056a_66214cuda3std3__45__cpo3endE
	.align		8
        /*0020*/ 	.dword	_ZN39_INTERNAL_8b2dddd1_4_k_cu_8563056a_66214cuda3std3__45__cpo6cbeginE
	.align		8
        /*0028*/ 	.dword	_ZN39_INTERNAL_8b2dddd1_4_k_cu_8563056a_66214cuda3std3__45__cpo4cendE
	.align		8
        /*0030*/ 	.dword	_ZN39_INTERNAL_8b2dddd1_4_k_cu_8563056a_66214cuda3std3__441_GLOBAL__N__8b2dddd1_4_k_cu_8563056a_66216ignoreE
	.align		8
        /*0038*/ 	.dword	_ZN39_INTERNAL_8b2dddd1_4_k_cu_8563056a_66214cuda3std3__419piecewise_constructE
	.align		8
        /*0040*/ 	.dword	_ZN39_INTERNAL_8b2dddd1_4_k_cu_8563056a_66214cuda3std3__48in_placeE
	.align		8
        /*0048*/ 	.dword	_ZN39_INTERNAL_8b2dddd1_4_k_cu_8563056a_66214cuda3std6ranges3__45__cpo4swapE
	.align		8
        /*0050*/ 	.dword	_ZN39_INTERNAL_8b2dddd1_4_k_cu_8563056a_66214cuda3std6ranges3__45__cpo9iter_moveE
	.align		8
        /*0058*/ 	.dword	_ZN39_INTERNAL_8b2dddd1_4_k_cu_8563056a_66214cute7productE
	.align		8
        /*0060*/ 	.dword	_ZN39_INTERNAL_8b2dddd1_4_k_cu_8563056a_66214cute1_E
	.align		8
        /*0068*/ 	.dword	$str$22
	.align		8
        /*0070*/ 	.dword	$str$23


//--------------------- .text._ZN7cutlass13device_kernelINS_4gemm6kernel13GemmUniversalIN4cute5tupleIJiiiiEEENS1_10collective13CollectiveMmaINS1_34MainloopSm90TmaGmmaWarpSpecializedILi3ENS5_IJNS4_1CILi2EEENSA_ILi1EEESC_EEENS1_35KernelTmaWarpSpecializedCooperativeEEENS5_IJNSA_ILi384EEENSA_ILi80EEENSA_ILi64EEEEEENS_10bfloat16_tENS5_IJlSC_lEEESK_SL_NS4_8TiledMMAINS4_8MMA_AtomIJNS4_4SM904GMMA27MMA_64x16x16_F32BF16BF16_SSILNSP_5MajorE0ELSR_0ELNSP_7ScaleInE1ELSS_1EEEEEENS4_6LayoutISD_NS5_IJSC_NSA_ILi0EEESW_EEEEENS5_IJNS4_10UnderscoreESZ_SZ_EEEEENS4_13SM90_TMA_LOADENS4_14ComposedLayoutINS4_7SwizzleILi3ELi4ELi3EEENS4_18smem_ptr_flag_bitsILi16EEENSV_INS5_IJNSA_ILi8EEESI_EEENS5_IJSI_SC_EEEEEEEvNS4_8identityENS4_23SM90_TMA_LOAD_MULTICASTES1C_vS1D_EENS_8epilogue10collective6detail29Sm90TmaWarpSpecializedAdapterINS1H_15DefaultEpilogueISK_SL_SL_NS1G_6thread17LinearCombinationISK_Li1EffLNS1L_9ScaleType4KindE0ELNS_15FloatRoundStyleE2ESK_EENS1_15EpilogueDefaultEEEEEvvEEEEvNT_6ParamsE --------------------------
	.section	.text._ZN7cutlass13device_kernelINS_4gemm6kernel13GemmUniversalIN4cute5tupleIJiiiiEEENS1_10collective13CollectiveMmaINS1_34MainloopSm90TmaGmmaWarpSpecializedILi3ENS5_IJNS4_1CILi2EEENSA_ILi1EEESC_EEENS1_35KernelTmaWarpSpecializedCooperativeEEENS5_IJNSA_ILi384EEENSA_ILi80EEENSA_ILi64EEEEEENS_10bfloat16_tENS5_IJlSC_lEEESK_SL_NS4_8TiledMMAINS4_8MMA_AtomIJNS4_4SM904GMMA27MMA_64x16x16_F32BF16BF16_SSILNSP_5MajorE0ELSR_0ELNSP_7ScaleInE1ELSS_1EEEEEENS4_6LayoutISD_NS5_IJSC_NSA_ILi0EEESW_EEEEENS5_IJNS4_10UnderscoreESZ_SZ_EEEEENS4_13SM90_TMA_LOADENS4_14ComposedLayoutINS4_7SwizzleILi3ELi4ELi3EEENS4_18smem_ptr_flag_bitsILi16EEENSV_INS5_IJNSA_ILi8EEESI_EEENS5_IJSI_SC_EEEEEEEvNS4_8identityENS4_23SM90_TMA_LOAD_MULTICASTES1C_vS1D_EENS_8epilogue10collective6detail29Sm90TmaWarpSpecializedAdapterINS1H_15DefaultEpilogueISK_SL_SL_NS1G_6thread17LinearCombinationISK_Li1EffLNS1L_9ScaleType4KindE0ELNS_15FloatRoundStyleE2ESK_EENS1_15EpilogueDefaultEEEEEvvEEEEvNT_6ParamsE,"ax",@progbits
	.align	128
.text._ZN7cutlass13device_kernelINS_4gemm6kernel13GemmUniversalIN4cute5tupleIJiiiiEEENS1_10collective13CollectiveMmaINS1_34MainloopSm90TmaGmmaWarpSpecializedILi3ENS5_IJNS4_1CILi2EEENSA_ILi1EEESC_EEENS1_35KernelTmaWarpSpecializedCooperativeEEENS5_IJNSA_ILi384EEENSA_ILi80EEENSA_ILi64EEEEEENS_10bfloat16_tENS5_IJlSC_lEEESK_SL_NS4_8TiledMMAINS4_8MMA_AtomIJNS4_4SM904GMMA27MMA_64x16x16_F32BF16BF16_SSILNSP_5MajorE0ELSR_0ELNSP_7ScaleInE1ELSS_1EEEEEENS4_6LayoutISD_NS5_IJSC_NSA_ILi0EEESW_EEEEENS5_IJNS4_10UnderscoreESZ_SZ_EEEEENS4_13SM90_TMA_LOADENS4_14ComposedLayoutINS4_7SwizzleILi3ELi4ELi3EEENS4_18smem_ptr_flag_bitsILi16EEENSV_INS5_IJNSA_ILi8EEESI_EEENS5_IJSI_SC_EEEEEEEvNS4_8identityENS4_23SM90_TMA_LOAD_MULTICASTES1C_vS1D_EENS_8epilogue10collective6detail29Sm90TmaWarpSpecializedAdapterINS1H_15DefaultEpilogueISK_SL_SL_NS1G_6thread17LinearCombinationISK_Li1EffLNS1L_9ScaleType4KindE0ELNS_15FloatRoundStyleE2ESK_EENS1_15EpilogueDefaultEEEEEvvEEEEvNT_6ParamsE:
        .type           _ZN7cutlass13device_kernelINS_4gemm6kernel13GemmUniversalIN4cute5tupleIJiiiiEEENS1_10collective13CollectiveMmaINS1_34MainloopSm90TmaGmmaWarpSpecializedILi3ENS5_IJNS4_1CILi2EEENSA_ILi1EEESC_EEENS1_35KernelTmaWarpSpecializedCooperativeEEENS5_IJNSA_ILi384EEENSA_ILi80EEENSA_ILi64EEEEEENS_10bfloat16_tENS5_IJlSC_lEEESK_SL_NS4_8TiledMMAINS4_8MMA_AtomIJNS4_4SM904GMMA27MMA_64x16x16_F32BF16BF16_SSILNSP_5MajorE0ELSR_0ELNSP_7ScaleInE1ELSS_1EEEEEENS4_6LayoutISD_NS5_IJSC_NSA_ILi0EEESW_EEEEENS5_IJNS4_10UnderscoreESZ_SZ_EEEEENS4_13SM90_TMA_LOADENS4_14ComposedLayoutINS4_7SwizzleILi3ELi4ELi3EEENS4_18smem_ptr_flag_bitsILi16EEENSV_INS5_IJNSA_ILi8EEESI_EEENS5_IJSI_SC_EEEEEEEvNS4_8identityENS4_23SM90_TMA_LOAD_MULTICASTES1C_vS1D_EENS_8epilogue10collective6detail29Sm90TmaWarpSpecializedAdapterINS1H_15DefaultEpilogueISK_SL_SL_NS1G_6thread17LinearCombinationISK_Li1EffLNS1L_9ScaleType4KindE0ELNS_15FloatRoundStyleE2ESK_EENS1_15EpilogueDefaultEEEEEvvEEEEvNT_6ParamsE,@function
        .size           _ZN7cutlass13device_kernelINS_4gemm6kernel13GemmUniversalIN4cute5tupleIJiiiiEEENS1_10collective13CollectiveMmaINS1_34MainloopSm90TmaGmmaWarpSpecializedILi3ENS5_IJNS4_1CILi2EEENSA_ILi1EEESC_EEENS1_35KernelTmaWarpSpecializedCooperativeEEENS5_IJNSA_ILi384EEENSA_ILi80EEENSA_ILi64EEEEEENS_10bfloat16_tENS5_IJlSC_lEEESK_SL_NS4_8TiledMMAINS4_8MMA_AtomIJNS4_4SM904GMMA27MMA_64x16x16_F32BF16BF16_SSILNSP_5MajorE0ELSR_0ELNSP_7ScaleInE1ELSS_1EEEEEENS4_6LayoutISD_NS5_IJSC_NSA_ILi0EEESW_EEEEENS5_IJNS4_10UnderscoreESZ_SZ_EEEEENS4_13SM90_TMA_LOADENS4_14ComposedLayoutINS4_7SwizzleILi3ELi4ELi3EEENS4_18smem_ptr_flag_bitsILi16EEENSV_INS5_IJNSA_ILi8EEESI_EEENS5_IJSI_SC_EEEEEEEvNS4_8identityENS4_23SM90_TMA_LOAD_MULTICASTES1C_vS1D_EENS_8epilogue10collective6detail29Sm90TmaWarpSpecializedAdapterINS1H_15DefaultEpilogueISK_SL_SL_NS1G_6thread17LinearCombinationISK_Li1EffLNS1L_9ScaleType4KindE0ELNS_15FloatRoundStyleE2ESK_EENS1_15EpilogueDefaultEEEEEvvEEEEvNT_6ParamsE,(.L_x_301 - _ZN7cutlass13device_kernelINS_4gemm6kernel13GemmUniversalIN4cute5tupleIJiiiiEEENS1_10collective13CollectiveMmaINS1_34MainloopSm90TmaGmmaWarpSpecializedILi3ENS5_IJNS4_1CILi2EEENSA_ILi1EEESC_EEENS1_35KernelTmaWarpSpecializedCooperativeEEENS5_IJNSA_ILi384EEENSA_ILi80EEENSA_ILi64EEEEEENS_10bfloat16_tENS5_IJlSC_lEEESK_SL_NS4_8TiledMMAINS4_8MMA_AtomIJNS4_4SM904GMMA27MMA_64x16x16_F32BF16BF16_SSILNSP_5MajorE0ELSR_0ELNSP_7ScaleInE1ELSS_1EEEEEENS4_6LayoutISD_NS5_IJSC_NSA_ILi0EEESW_EEEEENS5_IJNS4_10UnderscoreESZ_SZ_EEEEENS4_13SM90_TMA_LOADENS4_14ComposedLayoutINS4_7SwizzleILi3ELi4ELi3EEENS4_18smem_ptr_flag_bitsILi16EEENSV_INS5_IJNSA_ILi8EEESI_EEENS5_IJSI_SC_EEEEEEEvNS4_8identityENS4_23SM90_TMA_LOAD_MULTICASTES1C_vS1D_EENS_8epilogue10collective6detail29Sm90TmaWarpSpecializedAdapterINS1H_15DefaultEpilogueISK_SL_SL_NS1G_6thread17LinearCombinationISK_Li1EffLNS1L_9ScaleType4KindE0ELNS_15FloatRoundStyleE2ESK_EENS1_15EpilogueDefaultEEEEEvvEEEEvNT_6ParamsE)
        .other          _ZN7cutlass13device_kernelINS_4gemm6kernel13GemmUniversalIN4cute5tupleIJiiiiEEENS1_10collective13CollectiveMmaINS1_34MainloopSm90TmaGmmaWarpSpecializedILi3ENS5_IJNS4_1CILi2EEENSA_ILi1EEESC_EEENS1_35KernelTmaWarpSpecializedCooperativeEEENS5_IJNSA_ILi384EEENSA_ILi80EEENSA_ILi64EEEEEENS_10bfloat16_tENS5_IJlSC_lEEESK_SL_NS4_8TiledMMAINS4_8MMA_AtomIJNS4_4SM904GMMA27MMA_64x16x16_F32BF16BF16_SSILNSP_5MajorE0ELSR_0ELNSP_7ScaleInE1ELSS_1EEEEEENS4_6LayoutISD_NS5_IJSC_NSA_ILi0EEESW_EEEEENS5_IJNS4_10UnderscoreESZ_SZ_EEEEENS4_13SM90_TMA_LOADENS4_14ComposedLayoutINS4_7SwizzleILi3ELi4ELi3EEENS4_18smem_ptr_flag_bitsILi16EEENSV_INS5_IJNSA_ILi8EEESI_EEENS5_IJSI_SC_EEEEEEEvNS4_8identityENS4_23SM90_TMA_LOAD_MULTICASTES1C_vS1D_EENS_8epilogue10collective6detail29Sm90TmaWarpSpecializedAdapterINS1H_15DefaultEpilogueISK_SL_SL_NS1G_6thread17LinearCombinationISK_Li1EffLNS1L_9ScaleType4KindE0ELNS_15FloatRoundStyleE2ESK_EENS1_15EpilogueDefaultEEEEEvvEEEEvNT_6ParamsE,@"STO_CUDA_ENTRY STV_DEFAULT"
_ZN7cutlass13device_kernelINS_4gemm6kernel13GemmUniversalIN4cute5tupleIJiiiiEEENS1_10collective13CollectiveMmaINS1_34MainloopSm90TmaGmmaWarpSpecializedILi3ENS5_IJNS4_1CILi2EEENSA_ILi1EEESC_EEENS1_35KernelTmaWarpSpecializedCooperativeEEENS5_IJNSA_ILi384EEENSA_ILi80EEENSA_ILi64EEEEEENS_10bfloat16_tENS5_IJlSC_lEEESK_SL_NS4_8TiledMMAINS4_8MMA_AtomIJNS4_4SM904GMMA27MMA_64x16x16_F32BF16BF16_SSILNSP_5MajorE0ELSR_0ELNSP_7ScaleInE1ELSS_1EEEEEENS4_6LayoutISD_NS5_IJSC_NSA_ILi0EEESW_EEEEENS5_IJNS4_10UnderscoreESZ_SZ_EEEEENS4_13SM90_TMA_LOADENS4_14ComposedLayoutINS4_7SwizzleILi3ELi4ELi3EEENS4_18smem_ptr_flag_bitsILi16EEENSV_INS5_IJNSA_ILi8EEESI_EEENS5_IJSI_SC_EEEEEEEvNS4_8identityENS4_23SM90_TMA_LOAD_MULTICASTES1C_vS1D_EENS_8epilogue10collective6detail29Sm90TmaWarpSpecializedAdapterINS1H_15DefaultEpilogueISK_SL_SL_NS1G_6thread17LinearCombinationISK_Li1EffLNS1L_9ScaleType4KindE0ELNS_15FloatRoundStyleE2ESK_EENS1_15EpilogueDefaultEEEEEvvEEEEvNT_6ParamsE:
[----:B------:R-:W0:Y:S01]  /*0000*/  LDC R1, c[0x0][0x28] ;  /* 0x00000a00ff017b82 */ /* 0x000e220000000800 */
[----:B------:R-:W1:Y:S01]  /*0010*/  S2R R18, SR_TID.X ;  /* 0x0000000000127919 */ /* 0x000e620000002100 */
[----:B------:R-:W-:Y:S01]  /*0020*/  ELECT P0, URZ, PT ;  /* 0x00000000003f782f */ /* 0x000fe20003800000 */
[----:B------:R-:W-:Y:S01]  /*0030*/  BSSY B0, `(.L_x_0) ;  /* 0x000000f000007945 */ /* 0x000fe20003800000 */
[--C-:B-1----:R-:W-:Y:S02]  /*0040*/  SHF.R.U32.HI R0, RZ, 0x5, R18.reuse ;  /* 0x00000005ff007819 */ /* 0x102fe40000011612 */
[----:B------:R-:W-:-:S03]  /*0050*/  SHF.R.U32.HI R3, RZ, 0x7, R18 ;  /* 0x00000007ff037819 */ /* 0x000fc60000011612 */
[----:B------:R-:W1:Y:S04]  /*0060*/  SHFL.IDX PT, R2, R0, RZ, 0x1f ;  /* 0x00001fff00027589 */ /* 0x000e6800000e0000 */
[----:B------:R2:W3:Y:S01]  /*0070*/  SHFL.IDX PT, R5, R3, RZ, 0x1f ;  /* 0x00001fff03057589 */ /* 0x0004e200000e0000 */
[----:B-1----:R-:W-:-:S13]  /*0080*/  ISETP.NE.OR P0, PT, R2, RZ, !P0 ;  /* 0x000000ff0200720c */ /* 0x002fda0004705670 */
[----:B0-23--:R-:W-:Y:S05]  /*0090*/  @P0 BRA `(.L_x_1) ;  /* 0x0000000000200947 */ /* 0x00dfea0003800000 */
[----:B------:R-:W-:Y:S02]  /*00a0*/  ULDC.64 UR4, c[0x0][0x198] ;  /* 0x0000660000047ab9 */ /* 0x000fe40000000a00 */
[----:B------:R-:W-:Y:S02]  /*00b0*/  UIADD3 UR6, UP0, UR4, 0xf0, URZ ;  /* 0x000000f004067890 */ /* 0x000fe4000ff1e03f */
[----:B------:R-:W-:Y:S02]  /*00c0*/  UIADD3 UR4, UP1, UR4, 0x1f0, URZ ;  /* 0x000001f004047890 */ /* 0x000fe4000ff3e03f */
[----:B------:R-:W-:Y:S02]  /*00d0*/  UIADD3.X UR7, URZ, UR5, URZ, UP0, !UPT ;  /* 0x000000053f077290 */ /* 0x000fe400087fe43f */
[----:B------:R-:W-:-:S07]  /*00e0*/  UIADD3.X UR5, URZ, UR5, URZ, UP1, !UPT ;  /* 0x000000053f057290 */ /* 0x000fce0008ffe43f */
[----:B------:R0:W-:Y:S02]  /*00f0*/  UTMACCTL.PF [UR6] ;  /* 0x00000000060079b9 */ /* 0x0001e40008040000 */
[----:B------:R0:W-:Y:S02]  /*0100*/  UTMACCTL.PF [UR4] ;  /* 0x00000000040079b9 */ /* 0x0001e40008040000 */
[----:B0-----:R-:W-:Y:S01]  /*0110*/  NOP ;  /* 0x0000000000007918 */ /* 0x001fe20000000000 */
.L_x_1:
[----:B------:R-:W-:Y:S05]  /*0120*/  BSYNC B0 ;  /* 0x0000000000007941 */ /* 0x000fea0003800000 */
.L_x_0:
[----:B------:R-:W0:Y:S02]  /*0130*/  SHFL.IDX PT, R3, R0, RZ, 0x1f ;  /* 0x00001fff00037589 */ /* 0x000e2400000e0000 */
[----:B0-----:R-:W-:-:S13]  /*0140*/  ISETP.NE.AND P0, PT, R3, RZ, PT ;  /* 0x000000ff0300720c */ /* 0x001fda0003f05270 */
[----:B------:R-:W-:Y:S05]  /*0150*/  @P0 BRA `(.L_x_2) ;  /* 0x0000000000500947 */ /* 0x000fea0003800000 */
[----:B------:R-:W0:Y:S01]  /*0160*/  S2UR UR8, SR_CgaCtaId ;  /* 0x00000000000879c3 */ /* 0x000e220000008800 */
[----:B------:R-:W-:Y:S01]  /*0170*/  UMOV UR4, 0x400 ;  /* 0x0000040000047882 */ /* 0x000fe20000000000 */
[----:B------:R-:W-:Y:S01]  /*0180*/  UMOV UR5, 0x1 ;  /* 0x0000000100057882 */ /* 0x000fe20000000000 */
[----:B------:R-:W-:Y:S01]  /*0190*/  UMOV UR6, 0x4 ;  /* 0x0000000400067882 */ /* 0x000fe20000000000 */
[----:B------:R-:W-:Y:S01]  /*01a0*/  ELECT P0, URZ, PT ;  /* 0x00000000003f782f */ /* 0x000fe20003800000 */
[----:B------:R-:W-:-:S04]  /*01b0*/  UIADD3 UR6, -UR6, 0x100000, URZ ;  /* 0x0010000006067890 */ /* 0x000fc8000fffe13f */
[----:B------:R-:W-:Y:S02]  /*01c0*/  USHF.L.U32 UR7, UR6, 0xb, URZ ;  /* 0x0000000b06077899 */ /* 0x000fe4000800063f */
[----:B------:R-:W-:Y:S02]  /*01d0*/  USHF.L.U32 UR6, UR6, 0x1, URZ ;  /* 0x0000000106067899 */ /* 0x000fe4000800063f */
[----:B0-----:R-:W-:Y:S02]  /*01e0*/  ULEA UR8, UR8, UR4, 0x18 ;  /* 0x0000000408087291 */ /* 0x001fe4000f8ec03f */
[----:B------:R-:W-:-:S04]  /*01f0*/  UIADD3 UR4, -UR5, 0x100000, URZ ;  /* 0x0010000005047890 */ /* 0x000fc8000fffe13f */
[----:B------:R-:W-:Y:S02]  /*0200*/  USHF.L.U32 UR5, UR4, 0xb, URZ ;  /* 0x0000000b04057899 */ /* 0x000fe4000800063f */
[----:B------:R-:W-:Y:S01]  /*0210*/  USHF.L.U32 UR4, UR4, 0x1, URZ ;  /* 0x0000000104047899 */ /* 0x000fe2000800063f */
[----:B------:R-:W0:Y:S11]  /*0220*/  FENCE.VIEW.ASYNC.S ;  /* 0x00000000000073c6 */ /* 0x000e360000000000 */
[----:B0-----:R0:W1:Y:S01]  /*0230*/  SYNCS.EXCH.64 URZ, [UR8], UR4 ;  /* 0x00000004083f75b2 */ /* 0x0010620008000100 */
[----:B------:R0:W2:Y:S01]  /*0240*/  SYNCS.EXCH.64 URZ, [UR8+0x18], UR6 ;  /* 0x00001806083f75b2 */ /* 0x0000a20008000100 */
[----:B------:R0:W3:Y:S01]  /*0250*/  SYNCS.EXCH.64 URZ, [UR8+0x8], UR4 ;  /* 0x00000804083f75b2 */ /* 0x0000e20008000100 */
[----:B------:R0:W4:Y:S01]  /*0260*/  SYNCS.EXCH.64 URZ, [UR8+0x20], UR6 ;  /* 0x00002006083f75b2 */ /* 0x0001220008000100 */
[----:B------:R0:W0:Y:S01]  /*0270*/  SYNCS.EXCH.64 URZ, [UR8+0x10], UR4 ;  /* 0x00001004083f75b2 */ /* 0x0000220008000100 */
[----:B------:R0:W0:Y:S01]  /*0280*/  SYNCS.EXCH.64 URZ, [UR8+0x28], UR6 ;  /* 0x00002806083f75b2 */ /* 0x0000220008000100 */
[----:B------:R-:W-:Y:S01]  /*0290*/  NOP ;  /* 0x0000000000007918 */ /* 0x000fe20000000000 */
.L_x_2:
[----:B------:R-:W-:Y:S01]  /*02a0*/  SHF.R.S32.HI R7, RZ, 0x1f, R18 ;  /* 0x0000001fff077819 */ /* 0x000fe20000011412 */
[----:B------:R-:W5:Y:S01]  /*02b0*/  SHFL.IDX PT, R0, R0, RZ, 0x1f ;  /* 0x00001fff00007589 */ /* 0x000f6200000e0000 */
[----:B0-----:R-:W0:Y:S01]  /*02c0*/  S2UR UR8, SR_CTAID.X ;  /* 0x00000000000879c3 */ /* 0x001e220000002500 */
[----:B------:R-:W-:Y:S02]  /*02d0*/  ELECT P0, URZ, PT ;  /* 0x00000000003f782f */ /* 0x000fe40003800000 */
[----:B------:R-:W-:Y:S01]  /*02e0*/  LEA.HI R7, R7, R18, RZ, 0x7 ;  /* 0x0000001207077211 */ /* 0x000fe200078f38ff */
[----:B------:R-:W1:Y:S01]  /*02f0*/  S2R R4, SR_CTAID.Y ;  /* 0x0000000000047919 */ /* 0x000e620000002600 */
[----:B------:R-:W-:Y:S01]  /*0300*/  SHF.R.S32.HI R8, RZ, 0x1f, R3 ;  /* 0x0000001fff087819 */ /* 0x000fe20000011403 */
[----:B------:R-:W-:Y:S01]  /*0310*/  ULDC UR4, c[0x0][0x150] ;  /* 0x0000540000047ab9 */ /* 0x000fe20000000800 */
[----:B------:R-:W-:Y:S01]  /*0320*/  LOP3.LUT R7, R7, 0xffffff80, RZ, 0xc0, !PT ;  /* 0xffffff8007077812 */ /* 0x000fe200078ec0ff */
[----:B------:R-:W-:Y:S01]  /*0330*/  NOP ;  /* 0x0000000000007918 */ /* 0x000fe20000000000 */
[----:B------:R-:W-:Y:S01]  /*0340*/  LEA.HI R8, R8, R3, RZ, 0x2 ;  /* 0x0000000308087211 */ /* 0x000fe200078f10ff */
[----:B------:R-:W2:Y:S01]  /*0350*/  LDC R10, c[0x0][0x144] ;  /* 0x00005100ff0a7b82 */ /* 0x000ea20000000800 */
[----:B------:R-:W-:Y:S01]  /*0360*/  NOP ;  /* 0x0000000000007918 */ /* 0x000fe20000000000 */
[----:B------:R-:W-:Y:S01]  /*0370*/  IMAD.IADD R6, R18, 0x1, -R7 ;  /* 0x0000000112067824 */ /* 0x000fe200078e0a07 */
[----:B------:R-:W-:Y:S01]  /*0380*/  LOP3.LUT R8, R8, 0x3ffffffc, RZ, 0xc0, !PT ;  /* 0x3ffffffc08087812 */ /* 0x000fe200078ec0ff */
[----:B------:R-:W-:Y:S01]  /*0390*/  IMAD.MOV.U32 R22, RZ, RZ, 0x1 ;  /* 0x00000001ff167424 */ /* 0x000fe200078e00ff */
[----:B------:R-:W-:-:S02]  /*03a0*/  ISETP.NE.AND P3, PT, R5, RZ, PT ;  /* 0x000000ff0500720c */ /* 0x000fc40003f65270 */
[----:B------:R-:W-:Y:S01]  /*03b0*/  SHF.R.S32.HI R7, RZ, 0x1f, R6 ;  /* 0x0000001fff077819 */ /* 0x000fe20000011406 */
[----:B------:R-:W-:Y:S01]  /*03c0*/  IMAD.IADD R8, R3, 0x1, -R8 ;  /* 0x0000000103087824 */ /* 0x000fe200078e0a08 */
[----:B------:R-:W3:Y:S02]  /*03d0*/  LDC R13, c[0x0][0x140] ;  /* 0x00005000ff0d7b82 */ /* 0x000ee40000000800 */
[----:B------:R-:W-:Y:S02]  /*03e0*/  LEA.HI R7, R7, R6, RZ, 0x3 ;  /* 0x0000000607077211 */ /* 0x000fe400078f18ff */
[----:B-----5:R-:W-:Y:S02]  /*03f0*/  ISETP.NE.OR P0, PT, R0, RZ, !P0 ;  /* 0x000000ff0000720c */ /* 0x020fe40004705670 */
[--C-:B------:R-:W-:Y:S02]  /*0400*/  SHF.R.S32.HI R0, RZ, 0x3, R7.reuse ;  /* 0x00000003ff007819 */ /* 0x100fe40000011407 */
[----:B------:R-:W-:-:S02]  /*0410*/  SHF.R.S32.HI R7, RZ, 0x1f, R7 ;  /* 0x0000001fff077819 */ /* 0x000fc40000011407 */
[----:B0-----:R-:W-:Y:S02]  /*0420*/  I2FP.F32.U32 R9, UR8 ;  /* 0x0000000800097c45 */ /* 0x001fe40008201000 */
[----:B------:R-:W-:-:S03]  /*0430*/  LEA.HI R7, R7, R0, RZ, 0x2 ;  /* 0x0000000007077211 */ /* 0x000fc600078f10ff */
[----:B------:R-:W-:Y:S01]  /*0440*/  FMUL R9, R9, UR4 ;  /* 0x0000000409097c20 */ /* 0x000fe20008400000 */
[----:B------:R-:W-:Y:S01]  /*0450*/  LOP3.LUT R7, R7, 0xfffffffc, RZ, 0xc0, !PT ;  /* 0xfffffffc07077812 */ /* 0x000fe200078ec0ff */
[----:B------:R-:W-:Y:S01]  /*0460*/  VOTEU.ALL UP0, P0 ;  /* 0x00000000003f7886 */ /* 0x000fe20000000000 */
[----:B-1----:R-:W-:Y:S01]  /*0470*/  I2FP.F32.U32 R3, R4 ;  /* 0x0000000400037245 */ /* 0x002fe20000201000 */
[----:B------:R-:W-:Y:S01]  /*0480*/  ULDC UR4, c[0x0][0x154] ;  /* 0x0000550000047ab9 */ /* 0x000fe20000000800 */
[----:B------:R-:W-:Y:S01]  /*0490*/  VOTEU.ALL UP1, P0 ;  /* 0x00000000003f7886 */ /* 0x000fe20000020000 */
[----:B------:R-:W0:Y:S01]  /*04a0*/  F2I.U32.TRUNC.NTZ R9, R9 ;  /* 0x0000000900097305 */ /* 0x000e22000020f000 */
[----:B------:R-:W-:Y:S01]  /*04b0*/  IMAD.IADD R7, R0, 0x1, -R7 ;  /* 0x0000000100077824 */ /* 0x000fe200078e0a07 */
[----:B------:R-:W1:Y:S01]  /*04c0*/  @!UP0 S2UR UR7, SR_CgaCtaId ;  /* 0x00000000000789c3 */ /* 0x000e620000008800 */
[----:B------:R-:W-:Y:S01]  /*04d0*/  FMUL R12, R3, UR4 ;  /* 0x00000004030c7c20 */ /* 0x000fe20008400000 */
[----:B------:R-:W-:Y:S01]  /*04e0*/  UMOV UR4, 0x20 ;  /* 0x0000002000047882 */ /* 0x000fe20000000000 */
[----:B------:R-:W-:Y:S01]  /*04f0*/  IMAD R8, R8, 0x4, R7 ;  /* 0x0000000408087824 */ /* 0x000fe200078e0207 */
[----:B------:R-:W-:Y:S01]  /*0500*/  @!UP0 UMOV UR6, 0x400 ;  /* 0x0000040000068882 */ /* 0x000fe20000000000 */
[----:B------:R-:W-:-:S04]  /*0510*/  @!UP0 UIADD3 UR4, -UR4, 0x100000, URZ ;  /* 0x0010000004048890 */ /* 0x000fc8000fffe13f */
[----:B------:R-:W-:Y:S02]  /*0520*/  @!UP0 USHF.L.U32 UR5, UR4, 0xb, URZ ;  /* 0x0000000b04058899 */ /* 0x000fe4000800063f */
[----:B------:R-:W-:Y:S01]  /*0530*/  @!UP0 USHF.L.U32 UR4, UR4, 0x1, URZ ;  /* 0x0000000104048899 */ /* 0x000fe2000800063f */
[----:B---3--:R-:W-:Y:S01]  /*0540*/  ISETP.EQ.U32.AND P2, PT, R13, 0x1, PT ;  /* 0x000000010d00780c */ /* 0x008fe20003f42070 */
[----:B------:R-:W3:Y:S01]  /*0550*/  F2I.U32.TRUNC.NTZ R12, R12 ;  /* 0x0000000c000c7305 */ /* 0x000ee2000020f000 */
[----:B------:R-:W-:Y:S01]  /*0560*/  LEA.HI R0, R8, R8, RZ, 0x1 ;  /* 0x0000000808007211 */ /* 0x000fe200078f08ff */
[----:B------:R-:W5:Y:S03]  /*0570*/  LDC R7, c[0x0][0x148] ;  /* 0x00005200ff077b82 */ /* 0x000f660000000800 */
[----:B------:R-:W-:Y:S01]  /*0580*/  LOP3.LUT R11, R0, 0xfffffffe, RZ, 0xc0, !PT ;  /* 0xfffffffe000b7812 */ /* 0x000fe200078ec0ff */
[----:B0-----:R-:W-:Y:S01]  /*0590*/  IMAD.MOV R15, RZ, RZ, -R9 ;  /* 0x000000ffff0f7224 */ /* 0x001fe200078e0a09 */
[----:B------:R-:W-:-:S03]  /*05a0*/  SHF.R.S32.HI R9, RZ, 0x1f, R2 ;  /* 0x0000001fff097819 */ /* 0x000fc60000011402 */
[----:B--2---:R-:W-:Y:S01]  /*05b0*/  IMAD R3, R10, R15, UR8 ;  /* 0x000000080a037e24 */ /* 0x004fe2000f8e020f */
[----:B------:R-:W-:Y:S01]  /*05c0*/  LEA.HI R9, R9, R2, RZ, 0x2 ;  /* 0x0000000209097211 */ /* 0x000fe200078f10ff */
[C---:B------:R-:W-:Y:S02]  /*05d0*/  IMAD.IADD R0, R8.reuse, 0x1, -R11 ;  /* 0x0000000108007824 */ /* 0x040fe400078e0a0b */
[----:B------:R-:W-:Y:S01]  /*05e0*/  IMAD.SHL.U32 R11, R8, 0x4, RZ ;  /* 0x00000004080b7824 */ /* 0x000fe200078e00ff */
[----:B------:R-:W-:Y:S01]  /*05f0*/  LOP3.LUT R9, R9, 0xfffffffc, RZ, 0xc0, !PT ;  /* 0xfffffffc09097812 */ /* 0x000fe200078ec0ff */
[----:B---3--:R-:W-:Y:S01]  /*0600*/  IMAD.MOV R21, RZ, RZ, -R12 ;  /* 0x000000ffff157224 */ /* 0x008fe200078e0a0c */
[----:B------:R-:W-:Y:S01]  /*0610*/  ISETP.NE.AND P4, PT, R0, R3, PT ;  /* 0x000000030000720c */ /* 0x000fe20003f85270 */
[----:B-1----:R-:W-:Y:S01]  /*0620*/  @!UP0 ULEA UR6, UR7, UR6, 0x18 ;  /* 0x0000000607068291 */ /* 0x002fe2000f8ec03f */
[----:B------:R-:W-:Y:S01]  /*0630*/  LOP3.LUT R144, R8, 0xc, R11, 0x78, !PT ;  /* 0x0000000c08907812 */ /* 0x000fe200078e780b */
[----:B------:R-:W-:Y:S01]  /*0640*/  IMAD.IADD R0, R2, 0x1, -R9 ;  /* 0x0000000102007824 */ /* 0x000fe200078e0a09 */
[----:B------:R-:W-:Y:S01]  /*0650*/  VOTEU.ALL UP0, P0 ;  /* 0x00000000003f7886 */ /* 0x000fe20000000000 */
[----:B------:R-:W-:Y:S01]  /*0660*/  LOP3.LUT P0, RZ, R6, 0x7, RZ, 0xc0, !PT ;  /* 0x0000000706ff7812 */ /* 0x000fe2000780c0ff */
[----:B------:R-:W-:-:S02]  /*0670*/  VIADD R6, R5, 0xffffffff ;  /* 0xffffffff05067836 */ /* 0x000fc40000000000 */
[----:B------:R-:W-:Y:S01]  /*0680*/  ISETP.NE.AND P1, PT, R0, 0x3, PT ;  /* 0x000000030000780c */ /* 0x000fe20003f25270 */
[----:B-----5:R-:W-:Y:S01]  /*0690*/  IMAD R9, R7, R21, R4 ;  /* 0x0000001507097224 */ /* 0x020fe200078e0204 */
[----:B------:R-:W-:Y:S02]  /*06a0*/  ISETP.LT.U32.AND P0, PT, R144, 0x2, !P0 ;  /* 0x000000029000780c */ /* 0x000fe40004701070 */
[----:B------:R-:W-:Y:S01]  /*06b0*/  ISETP.EQ.OR P1, PT, R0, RZ, !P1 ;  /* 0x000000ff0000720c */ /* 0x000fe20004f22670 */
[----:B------:R-:W0:Y:S02]  /*06c0*/  FENCE.VIEW.ASYNC.S ;  /* 0x00000000000073c6 */ /* 0x000e240000000000 */
[----:B0-----:R0:W1:Y:S01]  /*06d0*/  @!UP0 SYNCS.EXCH.64 URZ, [UR6+0x40], UR4 ;  /* 0x00004004063f85b2 */ /* 0x0010620008000100 */
[----:B------:R-:W-:Y:S02]  /*06e0*/  @P4 LEA.HI R2, R144, R144, RZ, 0x1 ;  /* 0x0000009090024211 */ /* 0x000fe400078f08ff */
[----:B------:R-:W-:-:S02]  /*06f0*/  ISETP.EQ.AND P1, PT, R5, RZ, P1 ;  /* 0x000000ff0500720c */ /* 0x000fc40000f22270 */
[----:B------:R-:W-:Y:S02]  /*0700*/  @P4 SHF.R.S32.HI R2, RZ, 0x1, R2 ;  /* 0x00000001ff024819 */ /* 0x000fe40000011402 */
[----:B------:R-:W-:Y:S02]  /*0710*/  ISETP.GE.U32.AND P6, PT, R6, 0x2, PT ;  /* 0x000000020600780c */ /* 0x000fe40003fc6070 */
[----:B------:R-:W-:Y:S02]  /*0720*/  @P4 ISETP.NE.AND P5, PT, R2, R9, PT ;  /* 0x000000090200420c */ /* 0x000fe40003fa5270 */
[----:B------:R-:W-:Y:S02]  /*0730*/  SEL R9, RZ, 0x1, !P0 ;  /* 0x00000001ff097807 */ /* 0x000fe40004000000 */
[----:B------:R-:W-:Y:S02]  /*0740*/  @P4 SEL R22, RZ, 0x1, P5 ;  /* 0x00000001ff164807 */ /* 0x000fe40002800000 */
[----:B------:R-:W-:Y:S01]  /*0750*/  SEL R19, RZ, 0x1, !P1 ;  /* 0x00000001ff137807 */ /* 0x000fe20004800000 */
[----:B------:R0:W2:Y:S01]  /*0760*/  @!UP1 SYNCS.EXCH.64 URZ, [UR6+0x48], UR4 ;  /* 0x00004804063f95b2 */ /* 0x0000a20008000100 */
[----:B------:R-:W-:Y:S01]  /*0770*/  LOP3.LUT R22, R22, R9, RZ, 0xc0, !PT ;  /* 0x0000000916167212 */ /* 0x000fe200078ec0ff */
[----:B------:R-:W-:Y:S01]  /*0780*/  NOP ;  /* 0x0000000000007918 */ /* 0x000fe20000000000 */
[----:B------:R-:W-:Y:S01]  /*0790*/  SEL R19, R19, 0x2, P6 ;  /* 0x0000000213137807 */ /* 0x000fe20003000000 */
[----:B------:R-:W-:Y:S06]  /*07a0*/  @!P2 BRA `(.L_x_3) ;  /* 0x000000000008a947 */ /* 0x000fec0003800000 */
[----:B-12-4-:R-:W-:Y:S01]  /*07b0*/  UCGABAR_ARV ;  /* 0x00000000000079c7 */ /* 0x016fe20008000000 */
[----:B------:R-:W-:Y:S05]  /*07c0*/  BRA `(.L_x_4) ;  /* 0x0000000000047947 */ /* 0x000fea0003800000 */
.L_x_3:
[----:B-12-4-:R-:W-:Y:S01]  /*07d0*/  NOP ;  /* 0x0000000000007918 */ /* 0x016fe20000000000 */
.L_x_4:
[----:B------:R-:W1:Y:S01]  /*07e0*/  LDC R2, c[0x0][0x65c] ;  /* 0x00019700ff027b82 */ /* 0x000e620000000800 */
[----:B------:R-:W-:Y:S02]  /*07f0*/  IMAD.U32 R8, RZ, RZ, UR8 ;  /* 0x00000008ff087e24 */ /* 0x000fe4000f8e00ff */
[----:B------:R-:W-:Y:S01]  /*0800*/  IMAD.MOV.U32 R9, RZ, RZ, RZ ;  /* 0x000000ffff097224 */ /* 0x000fe200078e00ff */
[----:B-1----:R-:W-:-:S04]  /*0810*/  ISETP.NE.AND P1, PT, R2, 0x1, PT ;  /* 0x000000010200780c */ /* 0x002fc80003f25270 */
[----:B------:R-:W-:-:S09]  /*0820*/  P2R R5, PR, RZ, 0x2 ;  /* 0x00000002ff057803 */ /* 0x000fd20000000000 */
[----:B------:R-:W1:Y:S01]  /*0830*/  @P1 LDC R17, c[0x0][0x10] ;  /* 0x00000400ff111b82 */ /* 0x000e620000000800 */
[----:B------:R-:W-:Y:S02]  /*0840*/  @P1 IMAD.MOV.U32 R5, RZ, RZ, RZ ;  /* 0x000000ffff051224 */ /* 0x000fe400078e00ff */
[----:B------:R-:W-:-:S05]  /*0850*/  @P1 IMAD.MOV.U32 R13, RZ, RZ, RZ ;  /* 0x000000ffff0d1224 */ /* 0x000fca00078e00ff */
[----:B------:R-:W2:Y:S01]  /*0860*/  @!P1 LDC R11, c[0x0][0xc] ;  /* 0x00000300ff0b9b82 */ /* 0x000ea20000000800 */
[----:B-1----:R-:W-:-:S04]  /*0870*/  @P1 IMAD.WIDE.U32 R16, R17, UR8, R4 ;  /* 0x0000000811101c25 */ /* 0x002fc8000f8e0004 */
[----:B------:R-:W-:Y:S02]  /*0880*/  @P1 IMAD.IADD R17, R17, 0x1, R13 ;  /* 0x0000000111111824 */ /* 0x000fe400078e020d */
[----:B--2---:R-:W-:-:S04]  /*0890*/  @!P1 IMAD.WIDE.U32 R8, R4, R11, R8 ;  /* 0x0000000b04089225 */ /* 0x004fc800078e0008 */
[----:B------:R-:W-:Y:S02]  /*08a0*/  @!P1 IMAD.MOV.U32 R16, RZ, RZ, R8 ;  /* 0x000000ffff109224 */ /* 0x000fe400078e0008 */
[----:B------:R-:W-:Y:S01]  /*08b0*/  @!P1 IMAD.MOV.U32 R17, RZ, RZ, R9 ;  /* 0x000000ffff119224 */ /* 0x000fe200078e0009 */
[----:B------:R-:W-:Y:S06]  /*08c0*/  @!P2 BRA `(.L_x_5) ;  /* 0x00000000000ca947 */ /* 0x000fec0003800000 */
[----:B------:R-:W-:Y:S01]  /*08d0*/  UCGABAR_WAIT ;  /* 0x0000000000007dc7 */ /* 0x000fe20008000000 */
[----:B------:R-:W-:Y:S01]  /*08e0*/  CCTL.IVALL ;  /* 0x00000000ff00798f */ /* 0x000fe20002000000 */
[----:B------:R-:W-:Y:S05]  /*08f0*/  BRA `(.L_x_6) ;  /* 0x0000000000047947 */ /* 0x000fea0003800000 */
.L_x_5:
[----:B------:R-:W-:Y:S06]  /*0900*/  BAR.SYNC.DEFER_BLOCKING 0x0 ;  /* 0x0000000000007b1d */ /* 0x000fec0000010000 */
.L_x_6:
[----:B------:R-:W-:Y:S05]  /*0910*/  @!P3 BRA `(.L_x_7) ;  /* 0x000000c0009cb947 */ /* 0x000fea0003800000 */
[----:B------:R-:W-:-:S13]  /*0920*/  ISETP.GT.U32.AND P0, PT, R6, 0x1, PT ;  /* 0x000000010600780c */ /* 0x000fda0003f04070 */
[----:B0-----:R-:W-:Y:S05]  /*0930*/  @P0 EXIT ;  /* 0x000000000000094d */ /* 0x001fea0003800000 */
[----:B------:R-:W-:Y:S01]  /*0940*/  ULDC.64 UR4, c[0x0][0x650] ;  /* 0x0001940000047ab9 */ /* 0x000fe20000000a00 */
[----:B------:R-:W-:Y:S01]  /*0950*/  PRMT R0, RZ, 0x7610, R0 ;  /* 0x00007610ff007816 */ /* 0x000fe20000000000 */
[----:B------:R-:W-:Y:S01]  /*0960*/  IMAD.MOV.U32 R147, RZ, RZ, -0x1 ;  /* 0xffffffffff937424 */ /* 0x000fe200078e00ff */
[----:B------:R-:W-:Y:S01]  /*0970*/  ISETP.GE.U32.AND P0, PT, R16, UR4, PT ;  /* 0x0000000410007c0c */ /* 0x000fe2000bf06070 */
[----:B------:R-:W-:Y:S02]  /*0980*/  IMAD.MOV.U32 R148, RZ, RZ, -0x1 ;  /* 0xffffffffff947424 */ /* 0x000fe400078e00ff */
[----:B------:R-:W-:Y:S01]  /*0990*/  IMAD.MOV.U32 R23, RZ, RZ, -0x1 ;  /* 0xffffffffff177424 */ /* 0x000fe200078e00ff */
[----:B------:R-:W-:-:S13]  /*09a0*/  ISETP.GE.U32.AND.EX P0, PT, R17, UR5, PT, P0 ;  /* 0x0000000511007c0c */ /* 0x000fda000bf06100 */
[----:B------:R-:W-:Y:S05]  /*09b0*/  @P0 BRA `(.L_x_8) ;  /* 0x00000004002c0947 */ /* 0x000fea0003800000 */
[----:B------:R-:W0:Y:S01]  /*09c0*/  LDC.64 R24, c[0x0][0x628] ;  /* 0x00018a00ff187b82 */ /* 0x000e220000000a00 */
[----:B------:R-:W-:Y:S02]  /*09d0*/  IMAD.MOV.U32 R8, RZ, RZ, R16 ;  /* 0x000000ffff087224 */ /* 0x000fe400078e0010 */
[----:B------:R-:W-:-:S05]  /*09e0*/  IMAD.MOV.U32 R9, RZ, RZ, R17 ;  /* 0x000000ffff097224 */ /* 0x000fca00078e0011 */
[----:B------:R-:W1:Y:S08]  /*09f0*/  LDC R0, c[0x0][0x630] ;  /* 0x00018c00ff007b82 */ /* 0x000e700000000800 */
[----:B------:R-:W2:Y:S01]  /*0a00*/  LDC.64 R26, c[0x0][0x620] ;  /* 0x00018800ff1a7b82 */ /* 0x000ea20000000a00 */
[----:B0-----:R-:W-:-:S04]  /*0a10*/  ISETP.NE.U32.AND P0, PT, R24, RZ, PT ;  /* 0x000000ff1800720c */ /* 0x001fc80003f05070 */
[----:B------:R-:W-:-:S13]  /*0a20*/  ISETP.NE.AND.EX P0, PT, R25, RZ, PT, P0 ;  /* 0x000000ff1900720c */ /* 0x000fda0003f05300 */
[----:B-12---:R-:W-:Y:S05]  /*0a30*/  @!P0 BRA `(.L_x_9) ;  /* 0x0000000000288947 */ /* 0x006fea0003800000 */
[----:B------:R-:W0:Y:S02]  /*0a40*/  LDC R13, c[0x0][0x634] ;  /* 0x00018d00ff0d7b82 */ /* 0x000e240000000800 */
[----:B0-----:R-:W-:-:S05]  /*0a50*/  IADD3 R13, P0, R16, R13, RZ ;  /* 0x0000000d100d7210 */ /* 0x001fca0007f1e0ff */
[----:B------:R-:W-:-:S04]  /*0a60*/  IMAD.X R15, RZ, RZ, R17, P0 ;  /* 0x000000ffff0f7224 */ /* 0x000fc800000e0611 */
[----:B------:R-:W-:-:S04]  /*0a70*/  IMAD.WIDE.U32 R8, R15, R24, RZ ;  /* 0x000000180f087225 */ /* 0x000fc800078e00ff */
[----:B------:R-:W-:-:S04]  /*0a80*/  IMAD.WIDE.U32 R10, P0, R13, R25, R8 ;  /* 0x000000190d0a7225 */ /* 0x000fc80007800008 */
[----:B------:R-:W-:-:S04]  /*0a90*/  IMAD.WIDE.U32 R8, R13, R24, RZ ;  /* 0x000000180d087225 */ /* 0x000fc800078e00ff */
[----:B------:R-:W-:Y:S01]  /*0aa0*/  IMAD.X R13, RZ, RZ, RZ, P0 ;  /* 0x000000ffff0d7224 */ /* 0x000fe200000e06ff */
[----:B------:R-:W-:Y:S01]  /*0ab0*/  IADD3 RZ, P0, R9, R10, RZ ;  /* 0x0000000a09ff7210 */ /* 0x000fe20007f1e0ff */
[----:B------:R-:W-:-:S04]  /*0ac0*/  IMAD.MOV.U32 R12, RZ, RZ, R11 ;  /* 0x000000ffff0c7224 */ /* 0x000fc800078e000b */
[----:B------:R-:W-:-:S08]  /*0ad0*/  IMAD.WIDE.U32.X R8, R15, R25, R12, P0 ;  /* 0x000000190f087225 */ /* 0x000fd000000e040c */
.L_x_9:
[----:B------:R-:W0:Y:S01]  /*0ae0*/  LDC.64 R24, c[0x0][0x640] ;  /* 0x00019000ff187b82 */ /* 0x000e220000000a00 */
[-CC-:B------:R-:W-:Y:S01]  /*0af0*/  SHF.R.U64 R28, R8, R0.reuse, R9.reuse ;  /* 0x00000000081c7219 */ /* 0x180fe20000001209 */
[----:B------:R-:W-:Y:S01]  /*0b00*/  IMAD R30, R7, R21, R4 ;  /* 0x00000015071e7224 */ /* 0x000fe200078e0204 */
[----:B------:R-:W-:Y:S01]  /*0b10*/  SHF.R.U32.HI R0, RZ, R0, R9 ;  /* 0x00000000ff007219 */ /* 0x000fe20000011609 */
[----:B------:R-:W-:Y:S01]  /*0b20*/  IMAD.MOV.U32 R21, RZ, RZ, 0x1 ;  /* 0x00000001ff157424 */ /* 0x000fe200078e00ff */
[----:B------:R-:W-:-:S03]  /*0b30*/  IADD3 R5, P0, RZ, -R28, RZ ;  /* 0x8000001cff057210 */ /* 0x000fc60007f1e0ff */
[----:B------:R-:W1:Y:S02]  /*0b40*/  LDC R6, c[0x0][0x618] ;  /* 0x00018600ff067b82 */ /* 0x000e640000000800 */
[----:B------:R-:W-:-:S04]  /*0b50*/  IMAD.X R9, RZ, RZ, ~R0, P0 ;  /* 0x000000ffff097224 */ /* 0x000fc800000e0e00 */
[-C--:B------:R-:W-:Y:S02]  /*0b60*/  IMAD R0, R9, R26.reuse, RZ ;  /* 0x0000001a09007224 */ /* 0x080fe400078e02ff */
[----:B------:R-:W2:Y:S01]  /*0b70*/  LDC R11, c[0x0][0x608] ;  /* 0x00018200ff0b7b82 */ /* 0x000ea20000000800 */
[----:B------:R-:W-:-:S04]  /*0b80*/  IMAD.WIDE.U32 R8, R5, R26, R16 ;  /* 0x0000001a05087225 */ /* 0x000fc800078e0010 */
[----:B------:R-:W-:-:S03]  /*0b90*/  IMAD R5, R5, R27, R0 ;  /* 0x0000001b05057224 */ /* 0x000fc600078e0200 */
[----:B------:R-:W3:Y:S01]  /*0ba0*/  LDC R12, c[0x0][0x658] ;  /* 0x00019600ff0c7b82 */ /* 0x000ee20000000800 */
[----:B0-----:R-:W-:Y:S02]  /*0bb0*/  ISETP.NE.U32.AND P0, PT, R24, RZ, PT ;  /* 0x000000ff1800720c */ /* 0x001fe40003f05070 */
[----:B------:R-:W-:Y:S01]  /*0bc0*/  IADD3 R5, R9, R5, RZ ;  /* 0x0000000509057210 */ /* 0x000fe20007ffe0ff */
[----:B------:R-:W-:Y:S01]  /*0bd0*/  IMAD.MOV.U32 R9, RZ, RZ, -0x1 ;  /* 0xffffffffff097424 */ /* 0x000fe200078e00ff */
[----:B------:R-:W-:-:S03]  /*0be0*/  ISETP.NE.AND.EX P0, PT, R25, RZ, PT, P0 ;  /* 0x000000ff1900720c */ /* 0x000fc60003f05300 */
[----:B------:R-:W0:Y:S01]  /*0bf0*/  LDC R15, c[0x0][0x600] ;  /* 0x00018000ff0f7b82 */ /* 0x000e220000000800 */
[-CC-:B-1----:R-:W-:Y:S02]  /*0c00*/  SHF.R.U64 R13, R8, R6.reuse, R5.reuse ;  /* 0x00000006080d7219 */ /* 0x182fe40000001205 */
[----:B------:R-:W-:-:S05]  /*0c10*/  SHF.R.U32.HI R0, RZ, R6, R5 ;  /* 0x00000006ff007219 */ /* 0x000fca0000011605 */
[----:B------:R-:W1:Y:S01]  /*0c20*/  LDC R14, c[0x0][0x648] ;  /* 0x00019200ff0e7b82 */ /* 0x000e620000000800 */
[-CC-:B--2---:R-:W-:Y:S02]  /*0c30*/  SHF.R.U64 R27, R13, R11.reuse, R0.reuse ;  /* 0x0000000b0d1b7219 */ /* 0x184fe40000001200 */
[----:B------:R-:W-:-:S05]  /*0c40*/  SHF.R.U32.HI R5, RZ, R11, R0 ;  /* 0x0000000bff057219 */ /* 0x000fca0000011600 */
[----:B------:R-:W2:Y:S01]  /*0c50*/  LDC R20, c[0x0][0x638] ;  /* 0x00018e00ff147b82 */ /* 0x000ea20000000800 */
[-CC-:B---3--:R-:W-:Y:S02]  /*0c60*/  SHF.R.U64 R26, R27, R12.reuse, R5.reuse ;  /* 0x0000000c1b1a7219 */ /* 0x188fe40000001205 */
[-C--:B------:R-:W-:Y:S02]  /*0c70*/  SHF.L.U32 R0, R9, R12.reuse, RZ ;  /* 0x0000000c09007219 */ /* 0x080fe400000006ff */
[----:B------:R-:W-:Y:S01]  /*0c80*/  SHF.R.U32.HI R5, RZ, R12, R5 ;  /* 0x0000000cff057219 */ /* 0x000fe20000011605 */
[----:B------:R-:W-:Y:S01]  /*0c90*/  IMAD.MOV.U32 R4, RZ, RZ, R26 ;  /* 0x000000ffff047224 */ /* 0x000fe200078e001a */
[----:B------:R-:W-:Y:S01]  /*0ca0*/  LOP3.LUT R10, RZ, R0, RZ, 0x33, !PT ;  /* 0x00000000ff0a7212 */ /* 0x000fe200078e33ff */
[----:B------:R-:W3:Y:S01]  /*0cb0*/  LDC R23, c[0x0][0x610] ;  /* 0x00018400ff177b82 */ /* 0x000ee20000000800 */
[----:B------:R-:W-:Y:S05]  /*0cc0*/  @!P0 BRA `(.L_x_10) ;  /* 0x0000000000288947 */ /* 0x000fea0003800000 */
[----:B------:R-:W4:Y:S02]  /*0cd0*/  LDC R9, c[0x0][0x64c] ;  /* 0x00019300ff097b82 */ /* 0x000f240000000800 */
[----:B----4-:R-:W-:-:S05]  /*0ce0*/  IADD3 R9, P0, R26, R9, RZ ;  /* 0x000000091a097210 */ /* 0x010fca0007f1e0ff */
        /* <DEDUP_REMOVED lines=8> */
.L_x_10:
[----:B-1----:R-:W-:Y:S01]  /*0d70*/  SHF.R.U64 R4, R4, R14, R5 ;  /* 0x0000000e04047219 */ /* 0x002fe20000001205 */
[----:B0-----:R-:W-:Y:S01]  /*0d80*/  VIADD R6, R15, 0xffffffff ;  /* 0xffffffff0f067836 */ /* 0x001fe20000000000 */
[----:B------:R-:W-:Y:S02]  /*0d90*/  SHF.L.U32 R0, R21, R12, RZ ;  /* 0x0000000c15007219 */ /* 0x000fe400000006ff */
[----:B------:R-:W-:Y:S01]  /*0da0*/  LOP3.LUT R5, R27, R10, RZ, 0xc0, !PT ;  /* 0x0000000a1b057212 */ /* 0x000fe200078ec0ff */
[----:B------:R-:W-:Y:S01]  /*0db0*/  IMAD.MOV R7, RZ, RZ, -R4 ;  /* 0x000000ffff077224 */ /* 0x000fe200078e0a04 */
[----:B------:R-:W-:Y:S02]  /*0dc0*/  SEL R3, R3, R30, !P1 ;  /* 0x0000001e03037207 */ /* 0x000fe40004800000 */
[----:B------:R-:W-:Y:S01]  /*0dd0*/  LOP3.LUT R6, R13, R6, RZ, 0xc0, !PT ;  /* 0x000000060d067212 */ /* 0x000fe200078ec0ff */
[----:B------:R-:W-:Y:S02]  /*0de0*/  IMAD R4, R0, R4, R5 ;  /* 0x0000000400047224 */ /* 0x000fe400078e0205 */
[----:B--2---:R-:W-:-:S02]  /*0df0*/  IMAD R0, R7, R20, R26 ;  /* 0x0000001407007224 */ /* 0x004fc400078e021a */
[----:B---3--:R-:W-:Y:S02]  /*0e00*/  IMAD R3, R4, R23, R3 ;  /* 0x0000001704037224 */ /* 0x008fe400078e0203 */
[----:B------:R-:W-:Y:S02]  /*0e10*/  IMAD.MOV.U32 R5, RZ, RZ, 0x1 ;  /* 0x00000001ff057424 */ /* 0x000fe400078e00ff */
[----:B------:R-:W-:Y:S02]  /*0e20*/  IMAD R4, R0, R15, R6 ;  /* 0x0000000f00047224 */ /* 0x000fe400078e0206 */
[----:B------:R-:W-:Y:S01]  /*0e30*/  IMAD.MOV.U32 R23, RZ, RZ, R28 ;  /* 0x000000ffff177224 */ /* 0x000fe200078e001c */
[----:B------:R-:W-:Y:S02]  /*0e40*/  PRMT R0, R5, 0x7610, R0 ;  /* 0x0000761005007816 */ /* 0x000fe40000000000 */
[----:B------:R-:W-:Y:S02]  /*0e50*/  SEL R148, R4, R3, !P1 ;  /* 0x0000000304947207 */ /* 0x000fe40004800000 */
[----:B------:R-:W-:-:S07]  /*0e60*/  SEL R147, R3, R4, !P1 ;  /* 0x0000000403937207 */ /* 0x000fce0004800000 */
.L_x_8:
[----:B------:R-:W-:-:S08]  /*0e70*/  NOP ;  /* 0x0000000000007918 */ /* 0x000fd00000000000 */
[----:B------:R-:W0:Y:S02]  /*0e80*/  USETMAXREG.TRY_ALLOC.CTAPOOL UP0, 0xe8 ;  /* 0x000000e8000079c8 */ /* 0x000e240008000600 */
[----:B0-----:R-:W-:-:S13]  /*0e90*/  PLOP3.LUT P0, PT, PT, PT, UP0, 0x80, 0x0 ;  /* 0x000000000000781c */ /* 0x001fda0003f0f008 */
[----:B------:R-:W-:Y:S05]  /*0ea0*/  @!P0 BRA `(.L_x_8) ;  /* 0xfffffffc00f08947 */ /* 0x000fea000383ffff */
[----:B------:R-:W-:Y:S01]  /*0eb0*/  ULDC.64 UR4, c[0x0][0x598] ;  /* 0x0001660000047ab9 */ /* 0x000fe20000000a00 */
[----:B------:R-:W-:Y:S01]  /*0ec0*/  ULDC.64 UR40, c[0x0][0x208] ;  /* 0x0000820000287ab9 */ /* 0x000fe20000000a00 */
[----:B------:R-:W-:-:S04]  /*0ed0*/  ISETP.NE.U32.AND P0, PT, RZ, UR4, PT ;  /* 0x00000004ff007c0c */ /* 0x000fc8000bf05070 */
[----:B------:R-:W-:-:S13]  /*0ee0*/  ISETP.NE.AND.EX P0, PT, RZ, UR5, PT, P0 ;  /* 0x00000005ff007c0c */ /* 0x000fda000bf05300 */
[----:B------:R-:W-:Y:S05]  /*0ef0*/  @!P0 BRA `(.L_x_11) ;  /* 0x00000000001c8947 */ /* 0x000fea0003800000 */
[----:B------:R-:W0:Y:S02]  /*0f00*/  LDC.64 R4, c[0x0][0x598] ;  /* 0x00016600ff047b82 */ /* 0x000e240000000a00 */
[----:B0-----:R-:W2:Y:S02]  /*0f10*/  LDG.E.64 R4, desc[UR40][R4.64] ;  /* 0x0000002804047981 */ /* 0x001ea4000c1e1b00 */
[----:B--2---:R-:W-:-:S04]  /*0f20*/  ISETP.NE.U32.AND P0, PT, R4, RZ, PT ;  /* 0x000000ff0400720c */ /* 0x004fc80003f05070 */
[----:B------:R-:W-:-:S13]  /*0f30*/  ISETP.NE.AND.EX P0, PT, R5, RZ, PT, P0 ;  /* 0x000000ff0500720c */ /* 0x000fda0003f05300 */
[----:B------:R-:W-:Y:S05]  /*0f40*/  @!P0 BRA `(.L_x_11) ;  /* 0x0000000000088947 */ /* 0x000fea0003800000 */
[----:B------:R0:W5:Y:S01]  /*0f50*/  LD.E R146, desc[UR40][R4.64] ;  /* 0x0000002804927980 */ /* 0x000162000c101900 */
[----:B------:R-:W-:Y:S05]  /*0f60*/  BRA `(.L_x_12) ;  /* 0x0000000000247947 */ /* 0x000fea0003800000 */
.L_x_11:
[----:B------:R-:W-:Y:S02]  /*0f70*/  ULDC.64 UR4, c[0x0][0x588] ;  /* 0x0001620000047ab9 */ /* 0x000fe40000000a00 */
[----:B------:R-:W-:-:S04]  /*0f80*/  ISETP.NE.U32.AND P0, PT, RZ, UR4, PT ;  /* 0x00000004ff007c0c */ /* 0x000fc8000bf05070 */
[----:B------:R-:W-:-:S13]  /*0f90*/  ISETP.NE.AND.EX P0, PT, RZ, UR5, PT, P0 ;  /* 0x00000005ff007c0c */ /* 0x000fda000bf05300 */
[----:B------:R-:W-:Y:S05]  /*0fa0*/  @!P0 BRA `(.L_x_13) ;  /* 0x00000000000c8947 */ /* 0x000fea0003800000 */
[----:B------:R-:W0:Y:S02]  /*0fb0*/  LDC.64 R4, c[0x0][0x588] ;  /* 0x00016200ff047b82 */ /* 0x000e240000000a00 */
[----:B0-----:R1:W5:Y:S01]  /*0fc0*/  LDG.E R146, desc[UR40][R4.64] ;  /* 0x0000002804927981 */ /* 0x001362000c1e1900 */
[----:B------:R-:W-:Y:S05]  /*0fd0*/  BRA `(.L_x_12) ;  /* 0x0000000000087947 */ /* 0x000fea0003800000 */
.L_x_13:
[----:B------:R-:W-:Y:S02]  /*0fe0*/  ULDC UR4, c[0x0][0x580] ;  /* 0x0001600000047ab9 */ /* 0x000fe40000000800 */
[----:B------:R-:W-:-:S07]  /*0ff0*/  IMAD.U32 R146, RZ, RZ, UR4 ;  /* 0x00000004ff927e24 */ /* 0x000fce000f8e00ff */
.L_x_12:
[----:B------:R-:W-:Y:S02]  /*1000*/  ULDC.64 UR4, c[0x0][0x5a0] ;  /* 0x0001680000047ab9 */ /* 0x000fe40000000a00 */
[----:B------:R-:W-:-:S04]  /*1010*/  ISETP.NE.U32.AND P0, PT, RZ, UR4, PT ;  /* 0x00000004ff007c0c */ /* 0x000fc8000bf05070 */
[----:B------:R-:W-:-:S13]  /*1020*/  ISETP.NE.AND.EX P0, PT, RZ, UR5, PT, P0 ;  /* 0x00000005ff007c0c */ /* 0x000fda000bf05300 */
[----:B------:R-:W-:Y:S05]  /*1030*/  @!P0 BRA `(.L_x_14) ;  /* 0x00000000001c8947 */ /* 0x000fea0003800000 */
[----:B01----:R-:W0:Y:S02]  /*1040*/  LDC.64 R4, c[0x0][0x5a0] ;  /* 0x00016800ff047b82 */ /* 0x003e240000000a00 */
[----:B0-----:R-:W2:Y:S02]  /*1050*/  LDG.E.64 R4, desc[UR40][R4.64] ;  /* 0x0000002804047981 */ /* 0x001ea4000c1e1b00 */
[----:B--2---:R-:W-:-:S04]  /*1060*/  ISETP.NE.U32.AND P0, PT, R4, RZ, PT ;  /* 0x000000ff0400720c */ /* 0x004fc80003f05070 */
[----:B------:R-:W-:-:S13]  /*1070*/  ISETP.NE.AND.EX P0, PT, R5, RZ, PT, P0 ;  /* 0x000000ff0500720c */ /* 0x000fda0003f05300 */
[----:B------:R-:W-:Y:S05]  /*1080*/  @!P0 BRA `(.L_x_14) ;  /* 0x0000000000088947 */ /* 0x000fea0003800000 */
[----:B------:R0:W5:Y:S01]  /*1090*/  LD.E R145, desc[UR40][R4.64] ;  /* 0x0000002804917980 */ /* 0x000162000c101900 */
[----:B------:R-:W-:Y:S05]  /*10a0*/  BRA `(.L_x_15) ;  /* 0x0000000000247947 */ /* 0x000fea0003800000 */
.L_x_14:
[----:B------:R-:W-:Y:S02]  /*10b0*/  ULDC.64 UR4, c[0x0][0x590] ;  /* 0x0001640000047ab9 */ /* 0x000fe40000000a00 */
[----:B------:R-:W-:-:S04]  /*10c0*/  ISETP.NE.U32.AND P0, PT, RZ, UR4, PT ;  /* 0x00000004ff007c0c */ /* 0x000fc8000bf05070 */
[----:B------:R-:W-:-:S13]  /*10d0*/  ISETP.NE.AND.EX P0, PT, RZ, UR5, PT, P0 ;  /* 0x00000005ff007c0c */ /* 0x000fda000bf05300 */
[----:B------:R-:W-:Y:S05]  /*10e0*/  @!P0 BRA `(.L_x_16) ;  /* 0x00000000000c8947 */ /* 0x000fea0003800000 */
[----:B01----:R-:W0:Y:S02]  /*10f0*/  LDC.64 R4, c[0x0][0x590] ;  /* 0x00016400ff047b82 */ /* 0x003e240000000a00 */
[----:B0-----:R1:W5:Y:S01]  /*1100*/  LDG.E R145, desc[UR40][R4.64] ;  /* 0x0000002804917981 */ /* 0x001362000c1e1900 */
[----:B------:R-:W-:Y:S05]  /*1110*/  BRA `(.L_x_15) ;  /* 0x0000000000087947 */ /* 0x000fea0003800000 */
.L_x_16:
[----:B------:R-:W-:Y:S02]  /*1120*/  ULDC UR4, c[0x0][0x584] ;  /* 0x0001610000047ab9 */ /* 0x000fe40000000800 */
[----:B------:R-:W-:-:S07]  /*1130*/  IMAD.U32 R145, RZ, RZ, UR4 ;  /* 0x00000004ff917e24 */ /* 0x000fce000f8e00ff */
.L_x_15:
[----:B------:R-:W-:-:S13]  /*1140*/  LOP3.LUT P0, RZ, R0, 0xff, RZ, 0xc0, !PT ;  /* 0x000000ff00ff7812 */ /* 0x000fda000780c0ff */
[----:B------:R-:W-:Y:S05]  /*1150*/  @!P0 EXIT ;  /* 0x000000000000894d */ /* 0x000fea0003800000 */
[----:B------:R-:W-:Y:S01]  /*1160*/  ULDC UR4, c[0x0][0x28c] ;  /* 0x0000a30000047ab9 */ /* 0x000fe20000000800 */
[----:B------:R-:W-:Y:S01]  /*1170*/  LOP3.LUT R162, R19, 0x1, RZ, 0xfc, !PT ;  /* 0x0000000113a27812 */ /* 0x000fe200078efcff */
[----:B------:R-:W-:Y:S01]  /*1180*/  UIADD3 UR4, UR4, 0x3f, URZ ;  /* 0x0000003f04047890 */ /* 0x000fe2000fffe03f */
[----:B------:R-:W-:Y:S01]  /*1190*/  UMOV UR36, URZ ;  /* 0x0000003f00247c82 */ /* 0x000fe20008000000 */
[----:B------:R-:W-:Y:S02]  /*11a0*/  UMOV UR37, URZ ;  /* 0x0000003f00257c82 */ /* 0x000fe40008000000 */
[----:B------:R-:W-:-:S04]  /*11b0*/  USHF.R.S32.HI UR5, URZ, 0x1f, UR4 ;  /* 0x0000001f3f057899 */ /* 0x000fc80008011404 */
[----:B------:R-:W-:-:S04]  /*11c0*/  ULEA.HI UR5, UR5, UR4, URZ, 0x6 ;  /* 0x0000000405057291 */ /* 0x000fc8000f8f303f */
[----:B------:R-:W-:-:S12]  /*11d0*/  USHF.R.S32.HI UR38, URZ, 0x6, UR5 ;  /* 0x000000063f267899 */ /* 0x000fd80008011405 */
.L_x_268:
[----:B------:R-:W-:Y:S01]  /*11e0*/  LOP3.LUT R0, R18, 0x80, RZ, 0xc0, !PT ;  /* 0x0000008012007812 */ /* 0x000fe200078ec0ff */
[----:B------:R-:W2:Y:S01]  /*11f0*/  S2UR UR6, SR_CgaCtaId ;  /* 0x00000000000679c3 */ /* 0x000ea20000008800 */
[----:B------:R-:W-:Y:S02]  /*1200*/  UMOV UR39, 0x400 ;  /* 0x0000040000277882 */ /* 0x000fe40000000000 */
[----:B------:R-:W-:-:S06]  /*1210*/  SHF.R.U32.HI R0, RZ, 0x7, R0 ;  /* 0x00000007ff007819 */ /* 0x000fcc0000011600 */
[----:B---3--:R-:W3:Y:S01]  /*1220*/  SHFL.IDX PT, R0, R0, RZ, 0x1f ;  /* 0x00001fff00007589 */ /* 0x008ee200000e0000 */
[----:B--2---:R-:W-:Y:S01]  /*1230*/  ULEA UR39, UR6, UR39, 0x18 ;  /* 0x0000002706277291 */ /* 0x004fe2000f8ec03f */
[----:B---3--:R-:W-:-:S13]  /*1240*/  R2UR UR4, R0 ;  /* 0x00000000000472ca */ /* 0x008fda00000e0000 */
[----:B------:R-:W-:-:S04]  /*1250*/  ULEA.HI UR5, UR4, UR4, URZ, 0x1 ;  /* 0x0000000404057291 */ /* 0x000fc8000f8f083f */
[----:B------:R-:W-:-:S04]  /*1260*/  ULOP3.LUT UR5, UR5, 0x7fffe, URZ, 0xc0, !UPT ;  /* 0x0007fffe05057892 */ /* 0x000fc8000f8ec03f */
[----:B------:R-:W-:-:S03]  /*1270*/  UIADD3 UR5, UR4, -UR5, URZ ;  /* 0x8000000504057290 */ /* 0x000fc6000fffe03f */
[----:B------:R-:W-:Y:S01]  /*1280*/  ULDC UR4, c[0x0][0x28c] ;  /* 0x0000a30000047ab9 */ /* 0x000fe20000000800 */
[----:B------:R-:W-:Y:S01]  /*1290*/  ULEA UR5, UR5, UR39, 0xd ;  /* 0x0000002705057291 */ /* 0x000fe2000f8e683f */
[----:B------:R-:W-:-:S03]  /*12a0*/  ISETP.LT.AND P0, PT, RZ, UR4, PT ;  /* 0x00000004ff007c0c */ /* 0x000fc6000bf01270 */
[----:B------:R-:W-:-:S04]  /*12b0*/  UIADD3 UR5, UR5, 0x100, URZ ;  /* 0x0000010005057890 */ /* 0x000fc8000fffe03f */
[----:B------:R-:W-:-:S04]  /*12c0*/  USHF.R.U32.HI UR5, URZ, 0x4, UR5 ;  /* 0x000000043f057899 */ /* 0x000fc80008011605 */
[----:B------:R-:W-:Y:S02]  /*12d0*/  ULOP3.LUT UR42, UR5, 0x3fff, URZ, 0xc0, !UPT ;  /* 0x00003fff052a7892 */ /* 0x000fe4000f8ec03f */
[----:B01--45:R-:W-:Y:S10]  /*12e0*/  @P0 BRA `(.L_x_17) ;  /* 0x0000000000400947 */ /* 0x033ff40003800000 */
[----:B------:R-:W-:Y:S01]  /*12f0*/  MOV R0, 0x0 ;  /* 0x0000000000007802 */ /* 0x000fe20000000f00 */
[----:B------:R-:W-:Y:S01]  /*1300*/  ULDC.64 UR4, c[0x4][0x68] ;  /* 0x01001a0000047ab9 */ /* 0x000fe20000000a00 */
[----:B------:R-:W-:Y:S01]  /*1310*/  ULDC.64 UR6, c[0x4][0x8] ;  /* 0x0100020000067ab9 */ /* 0x000fe20000000a00 */
[----:B01----:R-:W-:Y:S01]  /*1320*/  IMAD.U32 R4, RZ, RZ, UR4 ;  /* 0x00000004ff047e24 */ /* 0x003fe2000f8e00ff */
[----:B------:R0:W1:Y:S01]  /*1330*/  LDC.64 R14, c[0x4][R0] ;  /* 0x01000000000e7b82 */ /* 0x0000620000000a00 */
[----:B------:R-:W-:Y:S01]  /*1340*/  IMAD.U32 R5, RZ, RZ, UR5 ;  /* 0x00000005ff057e24 */ /* 0x000fe2000f8e00ff */
[----:B------:R-:W-:Y:S01]  /*1350*/  ULDC.64 UR4, c[0x4][0x70] ;  /* 0x01001c0000047ab9 */ /* 0x000fe20000000a00 */
[----:B------:R-:W-:Y:S02]  /*1360*/  IMAD.U32 R10, RZ, RZ, UR6 ;  /* 0x00000006ff0a7e24 */ /* 0x000fe4000f8e00ff */
[----:B------:R-:W-:Y:S02]  /*1370*/  IMAD.U32 R6, RZ, RZ, UR4 ;  /* 0x00000004ff067e24 */ /* 0x000fe4000f8e00ff */
[----:B------:R-:W-:-:S02]  /*1380*/  IMAD.U32 R7, RZ, RZ, UR5 ;  /* 0x00000005ff077e24 */ /* 0x000fc4000f8e00ff */
[----:B------:R-:W-:Y:S02]  /*1390*/  IMAD.U32 R11, RZ, RZ, UR7 ;  /* 0x00000007ff0b7e24 */ /* 0x000fe4000f8e00ff */
[----:B------:R-:W-:Y:S02]  /*13a0*/  IMAD.MOV.U32 R8, RZ, RZ, 0x1e1 ;  /* 0x000001e1ff087424 */ /* 0x000fe400078e00ff */
[----:B------:R-:W-:Y:S02]  /*13b0*/  IMAD.MOV.U32 R12, RZ, RZ, 0x1 ;  /* 0x00000001ff0c7424 */ /* 0x000fe400078e00ff */
[----:B0-----:R-:W-:-:S07]  /*13c0*/  IMAD.MOV.U32 R13, RZ, RZ, RZ ;  /* 0x000000ffff0d7224 */ /* 0x001fce00078e00ff */
[----:B------:R-:W-:-:S07]  /*13d0*/  LEPC R20, `(.L_x_17) ;  /* 0x000000001014794e */ /* 0x000fce0000000000 */
[----:B-1---5:R-:W-:Y:S05]  /*13e0*/  CALL.ABS.NOINC R14 ;  /* 0x000000000e007343 */ /* 0x022fea0003c00000 */
.L_x_17:
[----:B------:R-:W-:-:S13]  /*13f0*/  ISETP.NE.AND P0, PT, R162, 0x3, PT ;  /* 0x00000003a200780c */ /* 0x000fda0003f05270 */
[----:B------:R-:W-:Y:S05]  /*1400*/  @!P0 BRA `(.L_x_18) ;  /* 0x0000000000048947 */ /* 0x000fea0003800000 */
[----:B------:R-:W-:Y:S01]  /*1410*/  BPT.TRAP 0x1 ;  /* 0x000000040000795c */ /* 0x000fe20000300000 */
.L_x_18:
[----:B------:R-:W-:Y:S02]  /*1420*/  IMAD.U32 R3, RZ, RZ, UR37 ;  /* 0x00000025ff037e24 */ /* 0x000fe4000f8e00ff */
[----:B------:R-:W-:-:S03]  /*1430*/  IMAD.U32 R0, RZ, RZ, UR36 ;  /* 0x00000024ff007e24 */ /* 0x000fc6000f8e00ff */
[----:B------:R-:W-:Y:S02]  /*1440*/  LEA R3, R3, UR39, 0x3 ;  /* 0x0000002703037c11 */ /* 0x000fe4000f8e18ff */
[----:B------:R-:W-:-:S04]  /*1450*/  SHF.L.U32 R0, R0, 0x1f, RZ ;  /* 0x0000001f00007819 */ /* 0x000fc800000006ff */
[----:B------:R2:W3:Y:S01]  /*1460*/  SYNCS.PHASECHK.TRANS64.TRYWAIT P1, [R3+URZ], R0 ;  /* 0x00000000030075a7 */ /* 0x0004e2000802017f */
[----:B------:R-:W-:Y:S05]  /*1470*/  @!P0 BRA `(.L_x_19) ;  /* 0x0000000000048947 */ /* 0x000fea0003800000 */
[----:B------:R-:W-:Y:S01]  /*1480*/  BPT.TRAP 0x1 ;  /* 0x000000040000795c */ /* 0x000fe20000300000 */
.L_x_19:
[----:B---3--:R-:W-:Y:S05]  /*1490*/  @P1 BRA `(.L_x_20) ;  /* 0x0000000000081947 */ /* 0x008fea0003800000 */
[----:B------:R-:W3:Y:S02]  /*14a0*/  SYNCS.PHASECHK.TRANS64.TRYWAIT P1, [R3+URZ], R0 ;  /* 0x00000000030075a7 */ /* 0x000ee4000802017f */
[----:B---3--:R-:W-:Y:S05]  /*14b0*/  @!P1 BRA `(.L_x_21) ;  /* 0x000000c800f49947 */ /* 0x008fea0003800000 */
.L_x_20:
[----:B------:R-:W-:-:S04]  /*14c0*/  UISETP.LT.AND UP0, UPT, UR38, 0x1, UPT ;  /* 0x000000012600788c */ /* 0x000fc8000bf01270 */
[----:B------:R-:W-:-:S06]  /*14d0*/  USEL UR4, UR38, 0x1, UP0 ;  /* 0x0000000126047887 */ /* 0x000fcc0008000000 */
[----:B--23--:R-:W-:Y:S01]  /*14e0*/  IMAD.U32 R0, RZ, RZ, UR4 ;  /* 0x00000004ff007e24 */ /* 0x00cfe2000f8e00ff */
[----:B------:R-:W-:Y:S05]  /*14f0*/  WARPSYNC.ALL ;  /* 0x0000000000007948 */ /* 0x000fea0003800000 */
[----:B------:R-:W-:-:S04]  /*1500*/  IADD3 R0, -R0, UR38, RZ ;  /* 0x0000002600007c10 */ /* 0x000fc8000fffe1ff */
[----:B------:R-:W-:Y:S01]  /*1510*/  ISETP.GE.AND P1, PT, R0, 0x1, PT ;  /* 0x000000010000780c */ /* 0x000fe20003f26270 */
[----:B------:R-:W-:Y:S01]  /*1520*/  UIADD3 UR4, UR39, 0x24100, URZ ;  /* 0x0002410027047890 */ /* 0x000fe2000fffe03f */
[----:B------:R-:W-:Y:S01]  /*1530*/  WARPGROUP.ARRIVE ;  /* 0x00000000000079c5 */ /* 0x000fe20000000000 */
[----:B------:R-:W-:Y:S02]  /*1540*/  ULOP3.LUT UR28, UR42, 0x10000, URZ, 0xfc, !UPT ;  /* 0x000100002a1c7892 */ /* 0x000fe4000f8efc3f */
[----:B------:R-:W-:Y:S02]  /*1550*/  USHF.R.U32.HI UR4, URZ, 0x4, UR4 ;  /* 0x000000043f047899 */ /* 0x000fe40008011604 */
[----:B------:R-:W-:Y:S02]  /*1560*/  UIMAD UR24, UR37, 0xc00, UR28 ;  /* 0x00000c00251878a4 */ /* 0x000fe4000f8e021c */
[----:B------:R-:W-:Y:S01]  /*1570*/  ULOP3.LUT UR4, UR4, 0x3fff, URZ, 0xc0, !UPT ;  /* 0x00003fff04047892 */ /* 0x000fe2000f8ec03f */
[----:B------:R-:W-:Y:S01]  /*1580*/  UMOV UR25, 0x40000040 ;  /* 0x4000004000197882 */ /* 0x000fe20000000000 */
[----:B------:R-:W-:-:S02]  /*1590*/  UMOV UR27, 0x40000040 ;  /* 0x40000040001b7882 */ /* 0x000fc40000000000 */
[----:B------:R-:W-:Y:S01]  /*15a0*/  ULOP3.LUT UR29, UR4, 0x10000, URZ, 0xfc, !UPT ;  /* 0x00010000041d7892 */ /* 0x000fe2000f8efc3f */
[----:B------:R-:W-:Y:S01]  /*15b0*/  UMOV UR20, UR24 ;  /* 0x0000001800147c82 */ /* 0x000fe20008000000 */
[----:B------:R-:W-:Y:S02]  /*15c0*/  UMOV UR21, UR25 ;  /* 0x0000001900157c82 */ /* 0x000fe40008000000 */
[----:B------:R-:W-:Y:S01]  /*15d0*/  UIMAD UR26, UR37, 0x280, UR29 ;  /* 0x00000280251a78a4 */ /* 0x000fe2000f8e021d */
[----:B------:R-:W-:Y:S01]  /*15e0*/  UMOV UR23, 0x40000040 ;  /* 0x4000004000177882 */ /* 0x000fe20000000000 */
[----:B------:R-:W-:Y:S02]  /*15f0*/  UMOV UR16, UR24 ;  /* 0x0000001800107c82 */ /* 0x000fe40008000000 */
[----:B------:R-:W-:Y:S02]  /*1600*/  UIADD3 UR22, UR26, 0x80, URZ ;  /* 0x000000801a167890 */ /* 0x000fe4000fffe03f */
[----:B------:R-:W-:Y:S01]  /*1610*/  UIADD3 UR18, UR26, 0x100, URZ ;  /* 0x000001001a127890 */ /* 0x000fe2000fffe03f */
[----:B------:R-:W-:-:S02]  /*1620*/  UMOV UR17, UR25 ;  /* 0x0000001900117c82 */ /* 0x000fc40008000000 */
[----:B------:R-:W-:Y:S01]  /*1630*/  HGMMA.64x16x16.F32.BF16 R136, gdesc[UR24], RZ, !UPT, gsb0 ;  /* 0x00200000188879f0 */ /* 0x000fe2000c0018ff */
[----:B------:R-:W-:Y:S01]  /*1640*/  UMOV UR19, 0x40000040 ;  /* 0x4000004000137882 */ /* 0x000fe20000000000 */
[----:B------:R-:W-:Y:S01]  /*1650*/  UIADD3 UR10, UR26, 0x180, URZ ;  /* 0x000001801a0a7890 */ /* 0x000fe2000fffe03f */
[----:B------:R-:W-:Y:S01]  /*1660*/  UMOV UR8, UR24 ;  /* 0x0000001800087c82 */ /* 0x000fe20008000000 */
[----:B------:R-:W-:Y:S01]  /*1670*/  UMOV UR9, UR25 ;  /* 0x0000001900097c82 */ /* 0x000fe20008000000 */
        /* <DEDUP_REMOVED lines=8> */
[----:B------:R-:W-:-:S02]  /*1700*/  WARPGROUP.DEPBAR.LE gsb0, 0x0 ;  /* 0x00008000000079c5 */ /* 0x000fc40000010000 */
[----:B------:R-:W-:-:S06]  /*1710*/  WARPGROUP.ARRIVE ;  /* 0x00000000000079c5 */ /* 0x000fcc0000000000 */
[----:B------:R-:W-:Y:S03]  /*1720*/  HGMMA.64x16x16.F32.BF16 R112, gdesc[UR20], RZ, !UPT, gsb0 ;  /* 0x00200000147079f0 */ /* 0x000fe6000c0018ff */
[----:B------:R-:W-:Y:S02]  /*1730*/  WARPGROUP.DEPBAR.LE gsb0, 0x0 ;  /* 0x00008000000079c5 */ /* 0x000fe40000010000 */
[----:B------:R-:W-:-:S06]  /*1740*/  WARPGROUP.ARRIVE ;  /* 0x00000000000079c5 */ /* 0x000fcc0000000000 */
[----:B------:R-:W-:Y:S03]  /*1750*/  HGMMA.64x16x16.F32.BF16 R88, gdesc[UR16], RZ, !UPT, gsb0 ;  /* 0x00200000105879f0 */ /* 0x000fe6000c0018ff */
[----:B------:R-:W-:Y:S02]  /*1760*/  WARPGROUP.DEPBAR.LE gsb0, 0x0 ;  /* 0x00008000000079c5 */ /* 0x000fe40000010000 */
[----:B------:R-:W-:-:S06]  /*1770*/  WARPGROUP.ARRIVE ;  /* 0x00000000000079c5 */ /* 0x000fcc0000000000 */
[----:B------:R-:W-:Y:S03]  /*1780*/  HGMMA.64x16x16.F32.BF16 R64, gdesc[UR8], RZ, !UPT, gsb0 ;  /* 0x00200000084079f0 */ /* 0x000fe6000c0018ff */
[----:B------:R-:W-:Y:S02]  /*1790*/  WARPGROUP.DEPBAR.LE gsb0, 0x0 ;  /* 0x00008000000079c5 */ /* 0x000fe40000010000 */
[----:B------:R-:W-:-:S06]  /*17a0*/  WARPGROUP.ARRIVE ;  /* 0x00000000000079c5 */ /* 0x000fcc0000000000 */
[----:B------:R-:W-:Y:S01]  /*17b0*/  HGMMA.64x16x16.F32.BF16 R40, gdesc[UR4], RZ, !UPT, gsb0 ;  /* 0x00200000042879f0 */ /* 0x000fe2000c0018ff */
[----:B------:R-:W-:Y:S01]  /*17c0*/  UMOV UR4, UR12 ;  /* 0x0000000c00047c82 */ /* 0x000fe20008000000 */
[----:B------:R-:W-:Y:S01]  /*17d0*/  UMOV UR5, 0x40000040 ;  /* 0x4000004000057882 */ /* 0x000fe20000000000 */
[----:B------:R-:W-:Y:S01]  /*17e0*/  UMOV UR8, UR4 ;  /* 0x0000000400087c82 */ /* 0x000fe20008000000 */
[----:B------:R-:W-:Y:S01]  /*17f0*/  UMOV UR9, UR5 ;  /* 0x0000000500097c82 */ /* 0x000fe20008000000 */
[----:B------:R-:W-:Y:S01]  /*1800*/  UMOV UR16, UR4 ;  /* 0x0000000400107c82 */ /* 0x000fe20008000000 */
[----:B------:R-:W-:Y:S01]  /*1810*/  UMOV UR17, UR5 ;  /* 0x0000000500117c82 */ /* 0x000fe20008000000 */
[----:B------:R-:W-:Y:S01]  /*1820*/  UMOV UR20, UR4 ;  /* 0x0000000400147c82 */ /* 0x000fe20008000000 */
[----:B------:R-:W-:Y:S01]  /*1830*/  UMOV UR21, UR5 ;  /* 0x0000000500157c82 */ /* 0x000fe20008000000 */
[----:B------:R-:W-:Y:S01]  /*1840*/  UMOV UR12, UR4 ;  /* 0x00000004000c7c82 */ /* 0x000fe20008000000 */
[----:B------:R-:W-:Y:S01]  /*1850*/  UMOV UR13, UR5 ;  /* 0x00000005000d7c82 */ /* 0x000fe20008000000 */
[----:B------:R-:W-:-:S02]  /*1860*/  WARPGROUP.DEPBAR.LE gsb0, 0x0 ;  /* 0x00008000000079c5 */ /* 0x000fc40000010000 */
[----:B------:R-:W-:-:S06]  /*1870*/  WARPGROUP.ARRIVE ;  /* 0x00000000000079c5 */ /* 0x000fcc0000000000 */
[----:B------:R-:W-:Y:S03]  /*1880*/  HGMMA.64x16x16.F32.BF16 R32, gdesc[UR4], RZ, !UPT, gsb0 ;  /* 0x00200000042079f0 */ /* 0x000fe6000c0018ff */
[----:B------:R-:W-:Y:S02]  /*1890*/  WARPGROUP.DEPBAR.LE gsb0, 0x0 ;  /* 0x00008000000079c5 */ /* 0x000fe40000010000 */
[----:B------:R-:W-:-:S06]  /*18a0*/  WARPGROUP.ARRIVE ;  /* 0x00000000000079c5 */ /* 0x000fcc0000000000 */
[----:B------:R-:W-:Y:S01]  /*18b0*/  HGMMA.64x16x16.F32.BF16 R56, gdesc[UR8], RZ, !UPT, gsb0 ;  /* 0x00200000083879f0 */ /* 0x000fe2000c0018ff */
[----:B------:R-:W-:Y:S02]  /*18c0*/  UIADD3 UR8, UR24, 0x800, URZ ;  /* 0x0000080018087890 */ /* 0x000fe4000fffe03f */
[----:B------:R-:W-:Y:S02]  /*18d0*/  WARPGROUP.DEPBAR.LE gsb0, 0x0 ;  /* 0x00008000000079c5 */ /* 0x000fe40000010000 */
[----:B------:R-:W-:-:S06]  /*18e0*/  WARPGROUP.ARRIVE ;  /* 0x00000000000079c5 */ /* 0x000fcc0000000000 */
[----:B------:R-:W-:Y:S01]  /*18f0*/  HGMMA.64x16x16.F32.BF16 R80, gdesc[UR16], RZ, !UPT, gsb0 ;  /* 0x00200000105079f0 */ /* 0x000fe2000c0018ff */
[----:B------:R-:W-:Y:S01]  /*1900*/  UIADD3 UR16, UR24, 0x2, URZ ;  /* 0x0000000218107890 */ /* 0x000fe2000fffe03f */
[----:B------:R-:W-:Y:S01]  /*1910*/  UMOV UR17, 0x40000040 ;  /* 0x4000004000117882 */ /* 0x000fe20000000000 */
        /* <DEDUP_REMOVED lines=18> */
[----:B------:R-:W-:Y:S01]  /*1a40*/  HGMMA.64x16x16.F32.BF16 R120, gdesc[UR12], RZ, !UPT, gsb0 ;  /* 0x002000000c7879f0 */ /* 0x000fe2000c0018ff */
[----:B------:R-:W-:Y:S01]  /*1a50*/  UMOV UR14, UR18 ;  /* 0x00000012000e7c82 */ /* 0x000fe20008000000 */
[----:B------:R-:W-:Y:S01]  /*1a60*/  UMOV UR15, UR19 ;  /* 0x00000013000f7c82 */ /* 0x000fe20008000000 */
[----:B------:R-:W-:Y:S01]  /*1a70*/  UIADD3 UR18, UR26, 0x2, URZ ;  /* 0x000000021a127890 */ /* 0x000fe2000fffe03f */
[----:B------:R-:W-:Y:S01]  /*1a80*/  UMOV UR19, 0x40000040 ;  /* 0x4000004000137882 */ /* 0x000fe20000000000 */
[----:B------:R-:W-:Y:S02]  /*1a90*/  WARPGROUP.DEPBAR.LE gsb0, 0x0 ;  /* 0x00008000000079c5 */ /* 0x000fe40000010000 */
[----:B------:R-:W-:-:S06]  /*1aa0*/  WARPGROUP.ARRIVE ;  /* 0x00000000000079c5 */ /* 0x000fcc0000000000 */
[----:B------:R-:W-:Y:S01]  /*1ab0*/  HGMMA.64x16x16.F32.BF16 R96, gdesc[UR20], RZ, !UPT, gsb0 ;  /* 0x00200000146079f0 */ /* 0x000fe2000c0018ff */
[----:B------:R-:W-:Y:S01]  /*1ac0*/  UIADD3 UR22, UR26, 0x82, URZ ;  /* 0x000000821a167890 */ /* 0x000fe2000fffe03f */
[----:B------:R-:W-:Y:S01]  /*1ad0*/  UMOV UR20, UR16 ;  /* 0x0000001000147c82 */ /* 0x000fe20008000000 */
[----:B------:R-:W-:Y:S01]  /*1ae0*/  UMOV UR21, UR17 ;  /* 0x0000001100157c82 */ /* 0x000fe20008000000 */
        /* <DEDUP_REMOVED lines=24> */
[----:B------:R-:W-:Y:S03]  /*1c70*/  HGMMA.64x16x16.F32.BF16 R136, gdesc[UR16], R136, gsb0 ;  /* 0x00200000108879f0 */ /* 0x000fe60008001888 */
[----:B------:R-:W-:Y:S02]  /*1c80*/  WARPGROUP.DEPBAR.LE gsb0, 0x0 ;  /* 0x00008000000079c5 */ /* 0x000fe40000010000 */
[----:B------:R-:W-:-:S06]  /*1c90*/  WARPGROUP.ARRIVE ;  /* 0x00000000000079c5 */ /* 0x000fcc0000000000 */
[----:B------:R-:W-:Y:S03]  /*1ca0*/  HGMMA.64x16x16.F32.BF16 R112, gdesc[UR20], R112, gsb0 ;  /* 0x00200000147079f0 */ /* 0x000fe60008001870 */
[----:B------:R-:W-:Y:S02]  /*1cb0*/  WARPGROUP.DEPBAR.LE gsb0, 0x0 ;  /* 0x00008000000079c5 */ /* 0x000fe40000010000 */
[----:B------:R-:W-:-:S06]  /*1cc0*/  WARPGROUP.ARRIVE ;  /* 0x00000000000079c5 */ /* 0x000fcc0000000000 */
[----:B------:R-:W-:Y:S01]  /*1cd0*/  HGMMA.64x16x16.F32.BF16 R88, gdesc[UR12], R88, gsb0 ;  /* 0x002000000c5879f0 */ /* 0x000fe20008001858 */
[----:B------:R-:W-:Y:S02]  /*1ce0*/  UIADD3 UR12, UR24, 0x402, URZ ;  /* 0x00000402180c7890 */ /* 0x000fe4000fffe03f */
[----:B------:R-:W-:Y:S02]  /*1cf0*/  WARPGROUP.DEPBAR.LE gsb0, 0x0 ;  /* 0x00008000000079c5 */ /* 0x000fe40000010000 */
[----:B------:R-:W-:-:S06]  /*1d00*/  WARPGROUP.ARRIVE ;  /* 0x00000000000079c5 */ /* 0x000fcc0000000000 */
[----:B------:R-:W-:Y:S03]  /*1d10*/  HGMMA.64x16x16.F32.BF16 R64, gdesc[UR8], R64, gsb0 ;  /* 0x00200000084079f0 */ /* 0x000fe60008001840 */
[----:B------:R-:W-:Y:S02]  /*1d20*/  WARPGROUP.DEPBAR.LE gsb0, 0x0 ;  /* 0x00008000000079c5 */ /* 0x000fe40000010000 */
[----:B------:R-:W-:-:S06]  /*1d30*/  WARPGROUP.ARRIVE ;  /* 0x00000000000079c5 */ /* 0x000fcc0000000000 */
[----:B------:R-:W-:Y:S01]  /*1d40*/  HGMMA.64x16x16.F32.BF16 R40, gdesc[UR4], R40, gsb0 ;  /* 0x00200000042879f0 */ /* 0x000fe20008001828 */
        /* <DEDUP_REMOVED lines=12> */
[----:B------:R-:W-:Y:S01]  /*1e10*/  HGMMA.64x16x16.F32.BF16 R32, gdesc[UR4], R32, gsb0 ;  /* 0x00200000042079f0 */ /* 0x000fe20008001820 */
[----:B------:R-:W-:Y:S02]  /*1e20*/  UMOV UR5, 0x40000040 ;  /* 0x4000004000057882 */ /* 0x000fe40000000000 */
[----:B------:R-:W-:Y:S02]  /*1e30*/  WARPGROUP.DEPBAR.LE gsb0, 0x0 ;  /* 0x00008000000079c5 */ /* 0x000fe40000010000 */
[----:B------:R-:W-:-:S06]  /*1e40*/  WARPGROUP.ARRIVE ;  /* 0x00000000000079c5 */ /* 0x000fcc0000000000 */
[----:B------:R-:W-:Y:S01]  /*1e50*/  HGMMA.64x16x16.F32.BF16 R56, gdesc[UR8], R56, gsb0 ;  /* 0x00200000083879f0 */ /* 0x000fe20008001838 */
[----:B------:R-:W-:Y:S02]  /*1e60*/  UIADD3 UR8, UR24, 0x802, URZ ;  /* 0x0000080218087890 */ /* 0x000fe4000fffe03f */
[----:B------:R-:W-:-:S07]  /*1e70*/  UIADD3 UR9, UR24, 0x4, URZ ;  /* 0x0000000418097890 */ /* 0x000fce000fffe03f */
[----:B------:R-:W-:Y:S01]  /*1e80*/  UMOV UR4, UR9 ;  /* 0x0000000900047c82 */ /* 0x000fe20008000000 */
[----:B------:R-:W-:Y:S02]  /*1e90*/  WARPGROUP.DEPBAR.LE gsb0, 0x0 ;  /* 0x00008000000079c5 */ /* 0x000fe40000010000 */
[----:B------:R-:W-:-:S06]  /*1ea0*/  WARPGROUP.ARRIVE ;  /* 0x00000000000079c5 */ /* 0x000fcc0000000000 */
[----:B------:R-:W-:Y:S03]  /*1eb0*/  HGMMA.64x16x16.F32.BF16 R80, gdesc[UR12], R80, gsb0 ;  /* 0x002000000c5079f0 */ /* 0x000fe60008001850 */
[----:B------:R-:W-:Y:S02]  /*1ec0*/  WARPGROUP.DEPBAR.LE gsb0, 0x0 ;  /* 0x00008000000079c5 */ /* 0x000fe40000010000 */
[----:B------:R-:W-:-:S06]  /*1ed0*/  WARPGROUP.ARRIVE ;  /* 0x00000000000079c5 */ /* 0x000fcc0000000000 */
[----:B------:R-:W-:Y:S01]  /*1ee0*/  HGMMA.64x16x16.F32.BF16 R104, gdesc[UR20], R104, gsb0 ;  /* 0x00200000146879f0 */ /* 0x000fe20008001868 */
[----:B------:R-:W-:Y:S01]  /*1ef0*/  UMOV UR20, UR4 ;  /* 0x0000000400147c82 */ /* 0x000fe20008000000 */
[----:B------:R-:W-:Y:S01]  /*1f00*/  UMOV UR21, UR5 ;  /* 0x0000000500157c82 */ /* 0x000fe20008000000 */
        /* <DEDUP_REMOVED lines=9> */
[----:B------:R-:W-:Y:S02]  /*1fa0*/  WARPGROUP.DEPBAR.LE gsb0, 0x0 ;  /* 0x00008000000079c5 */ /* 0x000fe40000010000 */
[----:B------:R-:W-:-:S06]  /*1fb0*/  WARPGROUP.ARRIVE ;  /* 0x00000000000079c5 */ /* 0x000fcc0000000000 */
[----:B------:R-:W-:Y:S01]  /*1fc0*/  HGMMA.64x16x16.F32.BF16 R120, gdesc[UR16], R120, gsb0 ;  /* 0x00200000107879f0 */ /* 0x000fe20008001878 */
[----:B------:R-:W-:Y:S01]  /*1fd0*/  UMOV UR18, UR22 ;  /* 0x0000001600127c82 */ /* 0x000fe20008000000 */
[----:B------:R-:W-:Y:S01]  /*1fe0*/  UMOV UR19, UR23 ;  /* 0x0000001700137c82 */ /* 0x000fe20008000000 */
[----:B------:R-:W-:Y:S01]  /*1ff0*/  UIADD3 UR22, UR26, 0x184, URZ ;  /* 0x000001841a167890 */ /* 0x000fe2000fffe03f */
[----:B------:R-:W-:Y:S01]  /*2000*/  UMOV UR23, 0x40000040 ;  /* 0x4000004000177882 */ /* 0x000fe20000000000 */
[----:B------:R-:W-:Y:S02]  /*2010*/  WARPGROUP.DEPBAR.LE gsb0, 0x0 ;  /* 0x00008000000079c5 */ /* 0x000fe40000010000 */
[----:B------:R-:W-:-:S06]  /*2020*/  WARPGROUP.ARRIVE ;  /* 0x00000000000079c5 */ /* 0x000fcc0000000000 */
[----:B------:R-:W-:Y:S01]  /*2030*/  HGMMA.64x16x16.F32.BF16 R96, gdesc[UR16], R96, gsb0 ;  /* 0x00200000106079f0 */ /* 0x000fe20008001860 */
[----:B------:R-:W-:Y:S01]  /*2040*/  UMOV UR18, UR6 ;  /* 0x0000000600127c82 */ /* 0x000fe20008000000 */
[----:B------:R-:W-:Y:S01]  /*2050*/  UMOV UR19, UR7 ;  /* 0x0000000700137c82 */ /* 0x000fe20008000000 */
[----:B------:R-:W-:Y:S01]  /*2060*/  UMOV UR7, 0x40000040 ;  /* 0x4000004000077882 */ /* 0x000fe20000000000 */
[----:B------:R-:W-:Y:S02]  /*2070*/  WARPGROUP.DEPBAR.LE gsb0, 0x0 ;  /* 0x00008000000079c5 */ /* 0x000fe40000010000 */
[----:B------:R-:W-:-:S06]  /*2080*/  WARPGROUP.ARRIVE ;  /* 0x00000000000079c5 */ /* 0x000fcc0000000000 */
[----:B------:R-:W-:Y:S01]  /*2090*/  HGMMA.64x16x16.F32.BF16 R72, gdesc[UR12], R72, gsb0 ;  /* 0x002000000c4879f0 */ /* 0x000fe20008001848 */
[----:B------:R-:W-:Y:S01]  /*20a0*/  UIADD3 UR14, UR26, 0x4, URZ ;  /* 0x000000041a0e7890 */ /* 0x000fe2000fffe03f */
[----:B------:R-:W-:Y:S01]  /*20b0*/  UMOV UR12, UR4 ;  /* 0x00000004000c7c82 */ /* 0x000fe20008000000 */
[----:B------:R-:W-:Y:S01]  /*20c0*/  UMOV UR13, UR5 ;  /* 0x00000005000d7c82 */ /* 0x000fe20008000000 */
[----:B------:R-:W-:-:S04]  /*20d0*/  UMOV UR15, 0x40000040 ;  /* 0x40000040000f7882 */ /* 0x000fc80000000000 */
[----:B------:R-:W-:Y:S01]  /*20e0*/  UMOV UR6, UR14 ;  /* 0x0000000e00067c82 */ /* 0x000fe20008000000 */
        /* <DEDUP_REMOVED lines=11> */
[----:B------:R-:W-:Y:S02]  /*21a0*/  UIADD3 UR16, UR26, 0x104, URZ ;  /* 0x000001041a107890 */ /* 0x000fe4000fffe03f */
[----:B------:R-:W-:Y:S01]  /*21b0*/  UIADD3 UR18, UR26, 0x204, URZ ;  /* 0x000002041a127890 */ /* 0x000fe2000fffe03f */
[----:B------:R-:W-:Y:S01]  /*21c0*/  UMOV UR17, UR5 ;  /* 0x0000000500117c82 */ /* 0x000fe20008000000 */
[----:B------:R-:W-:-:S03]  /*21d0*/  UMOV UR19, 0x40000040 ;  /* 0x4000004000137882 */ /* 0x000fc60000000000 */
[----:B------:R-:W-:Y:S01]  /*21e0*/  UMOV UR10, UR16 ;  /* 0x00000010000a7c82 */ /* 0x000fe20008000000 */
[----:B------:R-:W-:Y:S01]  /*21f0*/  UMOV UR16, UR4 ;  /* 0x0000000400107c82 */ /* 0x000fe20008000000 */
        /* <DEDUP_REMOVED lines=34> */
[----:B------:R-:W-:Y:S02]  /*2420*/  WARPGROUP.DEPBAR.LE gsb0, 0x0 ;  /* 0x00008000000079c5 */ /* 0x000fe40000010000 */
[----:B------:R-:W-:-:S06]  /*2430*/  WARPGROUP.ARRIVE ;  /* 0x00000000000079c5 */ /* 0x000fcc0000000000 */
[----:B------:R-:W-:Y:S01]  /*2440*/  HGMMA.64x16x16.F32.BF16 R80, gdesc[UR8], R80, gsb0 ;  /* 0x00200000085079f0 */ /* 0x000fe20008001850 */
        /* <DEDUP_REMOVED lines=37> */
[----:B------:R-:W-:Y:S01]  /*26a0*/  UMOV UR10, UR14 ;  /* 0x0000000e000a7c82 */ /* 0x000fe20008000000 */
        /* <DEDUP_REMOVED lines=21> */
[----:B------:R-:W-:Y:S01]  /*2800*/  HGMMA.64x16x16.F32.BF16 R112, gdesc[UR8], R112, gsb0 ;  /* 0x00200000087079f0 */ /* 0x000fe20008001870 */
[----:B------:R-:W-:Y:S02]  /*2810*/  UIADD3 UR8, UR24, 0x406, URZ ;  /* 0x0000040618087890 */ /* 0x000fe4000fffe03f */
[----:B------:R-:W-:Y:S01]  /*2820*/  UIADD3 UR24, UR24, 0x806, URZ ;  /* 0x0000080618187890 */ /* 0x000fe2000fffe03f */
        /* <DEDUP_REMOVED lines=21> */
[----:B------:R-:W-:Y:S03]  /*2980*/  HGMMA.64x16x16.F32.BF16 R32, gdesc[UR20], R32, gsb0 ;  /* 0x00200000142079f0 */ /* 0x000fe60008001820 */
        /* <DEDUP_REMOVED lines=38> */
[----:B------:R-:W-:Y:S05]  /*2bf0*/  @!P1 BRA `(.L_x_22) ;  /* 0x00000018002c9947 */ /* 0x000fea0003800000 */
[----:B------:R-:W-:Y:S01]  /*2c00*/  UIADD3 UR30, UR37, 0x1, URZ ;  /* 0x00000001251e7890 */ /* 0x000fe2000fffe03f */
[----:B------:R-:W-:Y:S01]  /*2c10*/  IMAD.MOV.U32 R3, RZ, RZ, R0 ;  /* 0x000000ffff037224 */ /* 0x000fe200078e0000 */
[----:B01----:R-:W-:Y:S02]  /*2c20*/  MOV R4, UR37 ;  /* 0x0000002500047c02 */ /* 0x003fe40008000f00 */
[----:B------:R-:W-:-:S04]  /*2c30*/  UISETP.NE.AND UP0, UPT, UR30, 0x3, UPT ;  /* 0x000000031e00788c */ /* 0x000fc8000bf05270 */
[----:B------:R-:W-:Y:S02]  /*2c40*/  USEL UR4, URZ, 0x1, UP0 ;  /* 0x000000013f047887 */ /* 0x000fe40008000000 */
[----:B------:R-:W-:Y:S02]  /*2c50*/  USEL UR30, UR30, URZ, UP0 ;  /* 0x0000003f1e1e7287 */ /* 0x000fe40008000000 */
[----:B------:R-:W-:-:S06]  /*2c60*/  ULOP3.LUT UR4, UR36, UR4, URZ, 0x3c, !UPT ;  /* 0x0000000424047292 */ /* 0x000fcc000f8e3c3f */
[----:B------:R-:W-:-:S07]  /*2c70*/  IMAD.U32 R7, RZ, RZ, UR4 ;  /* 0x00000004ff077e24 */ /* 0x000fce000f8e00ff */
.L_x_29:
[----:B------:R-:W-:Y:S05]  /*2c80*/  @!P0 BRA `(.L_x_23) ;  /* 0x0000000000048947 */ /* 0x000fea0003800000 */
[----:B------:R-:W-:Y:S01]  /*2c90*/  BPT.TRAP 0x1 ;  /* 0x000000040000795c */ /* 0x000fe20000300000 */
.L_x_23:
[----:B------:R-:W-:Y:S01]  /*2ca0*/  ULEA UR4, UR30, UR39, 0x3 ;  /* 0x000000271e047291 */ /* 0x000fe2000f8e183f */
[----:B------:R-:W-:-:S08]  /*2cb0*/  SHF.L.U32 R5, R7, 0x1f, RZ ;  /* 0x0000001f07057819 */ /* 0x000fd000000006ff */
[----:B------:R0:W1:Y:S01]  /*2cc0*/  SYNCS.PHASECHK.TRANS64.TRYWAIT P1, [UR4], R5 ;  /* 0x00000005ff0075a7 */ /* 0x0000620008020144 */
[----:B------:R-:W-:Y:S05]  /*2cd0*/  @!P0 BRA `(.L_x_24) ;  /* 0x0000000000048947 */ /* 0x000fea0003800000 */
[----:B------:R-:W-:Y:S01]  /*2ce0*/  BPT.TRAP 0x1 ;  /* 0x000000040000795c */ /* 0x000fe20000300000 */
.L_x_24:
[----:B-1----:R-:W-:Y:S05]  /*2cf0*/  @P1 BRA `(.L_x_25) ;  /* 0x0000000000081947 */ /* 0x002fea0003800000 */
[----:B------:R-:W1:Y:S02]  /*2d00*/  SYNCS.PHASECHK.TRANS64.TRYWAIT P1, [UR4], R5 ;  /* 0x00000005ff0075a7 */ /* 0x000e640008020144 */
[----:B-1----:R-:W-:Y:S05]  /*2d10*/  @!P1 BRA `(.L_x_26) ;  /* 0x000000b000f09947 */ /* 0x002fea0003800000 */
.L_x_25:
[----:B------:R-:W-:Y:S01]  /*2d20*/  UIMAD UR24, UR30, 0xc00, UR28 ;  /* 0x00000c001e1878a4 */ /* 0x000fe2000f8e021c */
[----:B------:R-:W-:Y:S01]  /*2d30*/  WARPGROUP.ARRIVE ;  /* 0x00000000000079c5 */ /* 0x000fe20000000000 */
[----:B------:R-:W-:Y:S01]  /*2d40*/  UIMAD UR26, UR30, 0x280, UR29 ;  /* 0x000002801e1a78a4 */ /* 0x000fe2000f8e021d */
[----:B------:R-:W-:Y:S01]  /*2d50*/  UMOV UR25, 0x40000040 ;  /* 0x4000004000197882 */ /* 0x000fe20000000000 */
[----:B------:R-:W-:Y:S02]  /*2d60*/  UMOV UR27, 0x40000040 ;  /* 0x40000040001b7882 */ /* 0x000fe40000000000 */
[----:B------:R-:W-:Y:S01]  /*2d70*/  UIADD3 UR10, UR26, 0x80, URZ ;  /* 0x000000801a0a7890 */ /* 0x000fe2000fffe03f */
[----:B------:R-:W-:Y:S01]  /*2d80*/  UMOV UR8, UR24 ;  /* 0x0000001800087c82 */ /* 0x000fe20008000000 */
[----:B------:R-:W-:Y:S01]  /*2d90*/  UMOV UR9, UR25 ;  /* 0x0000001900097c82 */ /* 0x000fe20008000000 */
[----:B------:R-:W-:Y:S02]  /*2da0*/  UMOV UR11, 0x40000040 ;  /* 0x40000040000b7882 */ /* 0x000fe40000000000 */
[----:B------:R-:W-:Y:S01]  /*2db0*/  HGMMA.64x16x16.F32.BF16 R136, gdesc[UR24], R136, gsb0 ;  /* 0x00200000188879f0 */ /* 0x000fe20008001888 */
        /* <DEDUP_REMOVED lines=12> */
[----:B------:R-:W-:-:S03]  /*2e80*/  UIADD3 UR4, UR24, 0x400, URZ ;  /* 0x0000040018047890 */ /* 0x000fc6000fffe03f */
[----:B------:R-:W-:Y:S01]  /*2e90*/  UMOV UR6, UR22 ;  /* 0x0000001600067c82 */ /* 0x000fe20008000000 */
[----:B------:R-:W-:Y:S01]  /*2ea0*/  UMOV UR7, UR23 ;  /* 0x0000001700077c82 */ /* 0x000fe20008000000 */
[----:B------:R-:W-:Y:S01]  /*2eb0*/  UMOV UR5, 0x40000040 ;  /* 0x4000004000057882 */ /* 0x000fe20000000000 */
        /* <DEDUP_REMOVED lines=13> */
[----:B------:R-:W-:Y:S01]  /*2f90*/  UIADD3 UR20, UR24, 0x2, URZ ;  /* 0x0000000218147890 */ /* 0x000fe2000fffe03f */
[----:B------:R-:W-:Y:S01]  /*2fa0*/  UMOV UR21, 0x40000040 ;  /* 0x4000004000157882 */ /* 0x000fe20000000000 */
        /* <DEDUP_REMOVED lines=124> */
[----:B------:R-:W-:Y:S01]  /*3770*/  UIADD3 UR22, UR26, 0x4, URZ ;  /* 0x000000041a167890 */ /* 0x000fe2000fffe03f */
[----:B------:R-:W-:Y:S01]  /*3780*/  UMOV UR21, 0x40000040 ;  /* 0x4000004000157882 */ /* 0x000fe20000000000 */
        /* <DEDUP_REMOVED lines=8> */
[----:B------:R-:W-:Y:S02]  /*3810*/  UMOV UR20, UR16 ;  /* 0x0000001000147c82 */ /* 0x000fe40008000000 */
        /* <DEDUP_REMOVED lines=79> */
[----:B------:R-:W-:Y:S02]  /*3d10*/  WARPGROUP.DEPBAR.LE gsb0, 0x0 ;  /* 0x00008000000079c5 */ /* 0x000fe40000010000 */
[----:B------:R-:W-:-:S06]  /*3d20*/  WARPGROUP.ARRIVE ;  /* 0x00000000000079c5 */ /* 0x000fcc0000000000 */
[----:B------:R-:W-:Y:S01]  /*3d30*/  HGMMA.64x16x16.F32.BF16 R96, gdesc[UR16], R96, gsb0 ;  /* 0x00200000106079f0 */ /* 0x000fe20008001860 */
[----:B------:R-:W-:Y:S02]  /*3d40*/  UIADD3 UR16, UR24, 0x6, URZ ;  /* 0x0000000618107890 */ /* 0x000fe4000fffe03f */
[----:B------:R-:W-:Y:S01]  /*3d50*/  UIADD3 UR18, UR26, 0x106, URZ ;  /* 0x000001061a127890 */ /* 0x000fe2000fffe03f */
[----:B------:R-:W-:Y:S01]  /*3d60*/  UMOV UR19, 0x40000040 ;  /* 0x4000004000137882 */ /* 0x000fe20000000000 */
[----:B------:R-:W-:Y:S02]  /*3d70*/  WARPGROUP.DEPBAR.LE gsb0, 0x0 ;  /* 0x00008000000079c5 */ /* 0x000fe40000010000 */
[----:B------:R-:W-:-:S06]  /*3d80*/  WARPGROUP.ARRIVE ;  /* 0x00000000000079c5 */ /* 0x000fcc0000000000 */
[----:B------:R-:W-:Y:S01]  /*3d90*/  HGMMA.64x16x16.F32.BF16 R72, gdesc[UR12], R72, gsb0 ;  /* 0x002000000c4879f0 */ /* 0x000fe20008001848 */
[----:B------:R-:W-:Y:S02]  /*3da0*/  UIADD3 UR12, UR26, 0x6, URZ ;  /* 0x000000061a0c7890 */ /* 0x000fe4000fffe03f */
[----:B------:R-:W-:Y:S02]  /*3db0*/  UIADD3 UR13, UR26, 0x86, URZ ;  /* 0x000000861a0d7890 */ /* 0x000fe4000fffe03f */
[----:B------:R-:W-:Y:S01]  /*3dc0*/  UIADD3 UR14, UR26, 0x186, URZ ;  /* 0x000001861a0e7890 */ /* 0x000fe2000fffe03f */
[----:B------:R-:W-:Y:S01]  /*3dd0*/  UMOV UR15, 0x40000040 ;  /* 0x40000040000f7882 */ /* 0x000fe20000000000 */
[----:B------:R-:W-:Y:S02]  /*3de0*/  WARPGROUP.DEPBAR.LE gsb0, 0x0 ;  /* 0x00008000000079c5 */ /* 0x000fe40000010000 */
[----:B------:R-:W-:-:S06]  /*3df0*/  WARPGROUP.ARRIVE ;  /* 0x00000000000079c5 */ /* 0x000fcc0000000000 */
[----:B------:R-:W-:Y:S01]  /*3e00*/  HGMMA.64x16x16.F32.BF16 R48, gdesc[UR8], R48, gsb0 ;  /* 0x00200000083079f0 */ /* 0x000fe20008001830 */
[----:B------:R-:W-:Y:S01]  /*3e10*/  UMOV UR8, UR16 ;  /* 0x0000001000087c82 */ /* 0x000fe20008000000 */
[----:B------:R-:W-:Y:S01]  /*3e20*/  UMOV UR9, 0x40000040 ;  /* 0x4000004000097882 */ /* 0x000fe20000000000 */
[----:B------:R-:W-:Y:S01]  /*3e30*/  UMOV UR10, UR12 ;  /* 0x0000000c000a7c82 */ /* 0x000fe20008000000 */
[----:B------:R-:W-:Y:S01]  /*3e40*/  UMOV UR11, 0x40000040 ;  /* 0x40000040000b7882 */ /* 0x000fe20000000000 */
        /* <DEDUP_REMOVED lines=10> */
[----:B------:R-:W-:Y:S01]  /*3ef0*/  UMOV UR6, UR13 ;  /* 0x0000000d00067c82 */ /* 0x000fe20008000000 */
[----:B------:R-:W-:Y:S01]  /*3f00*/  UMOV UR7, 0x40000040 ;  /* 0x4000004000077882 */ /* 0x000fe20000000000 */
        /* <DEDUP_REMOVED lines=70> */
[----:B------:R-:W-:Y:S01]  /*4370*/  BPT.TRAP 0x1 ;  /* 0x000000040000795c */ /* 0x000fe20000300000 */
.L_x_27:
[----:B------:R-:W-:-:S13]  /*4380*/  ISETP.NE.AND P1, PT, R22, RZ, PT ;  /* 0x000000ff1600720c */ /* 0x000fda0003f25270 */
[----:B01----:R-:W-:-:S05]  /*4390*/  @P1 LEA R5, R4, UR39, 0x3 ;  /* 0x0000002704051c11 */ /* 0x003fca000f8e18ff */
[----:B------:R-:W-:-:S05]  /*43a0*/  @P1 VIADD R5, R5, 0x18 ;  /* 0x0000001805051836 */ /* 0x000fca0000000000 */
[----:B------:R-:W-:-:S04]  /*43b0*/  @P1 PRMT R5, R144, 0x654, R5 ;  /* 0x0000065490051816 */ /* 0x000fc80000000005 */
[----:B------:R0:W-:Y:S01]  /*43c0*/  @P1 SYNCS.ARRIVE.TRANS64.RED.A1T0 RZ, [R5+URZ], RZ ;  /* 0x000000ff05ff19a7 */ /* 0x0001e2000810043f */
[----:B------:R-:W-:-:S13]  /*43d0*/  ISETP.GT.U32.AND P1, PT, R19, 0x1, PT ;  /* 0x000000011300780c */ /* 0x000fda0003f24070 */
[----:B0-----:R-:W-:Y:S05]  /*43e0*/  @P1 BRA `(.L_x_28) ;  /* 0x0000000000041947 */ /* 0x001fea0003800000 */
[----:B------:R-:W-:Y:S01]  /*43f0*/  BPT.TRAP 0x1 ;  /* 0x000000040000795c */ /* 0x000fe20000300000 */
.L_x_28:
[----:B------:R-:W-:Y:S01]  /*4400*/  UIADD3 UR30, UR30, 0x1, URZ ;  /* 0x000000011e1e7890 */ /* 0x000fe2000fffe03f */
[C---:B------:R-:W-:Y:S01]  /*4410*/  ISETP.GT.AND P2, PT, R3.reuse, 0x1, PT ;  /* 0x000000010300780c */ /* 0x040fe20003f44270 */
[----:B------:R-:W-:Y:S02]  /*4420*/  VIADD R4, R4, 0x1 ;  /* 0x0000000104047836 */ /* 0x000fe40000000000 */
[----:B------:R-:W-:Y:S01]  /*4430*/  UISETP.NE.AND UP0, UPT, UR30, 0x3, UPT ;  /* 0x000000031e00788c */ /* 0x000fe2000bf05270 */
[----:B------:R-:W-:Y:S02]  /*4440*/  VIADD R3, R3, 0xffffffff ;  /* 0xffffffff03037836 */ /* 0x000fe40000000000 */
[C---:B------:R-:W-:Y:S01]  /*4450*/  ISETP.NE.AND P1, PT, R4.reuse, 0x3, PT ;  /* 0x000000030400780c */ /* 0x040fe20003f25270 */
[----:B------:R-:W-:Y:S02]  /*4460*/  USEL UR4, URZ, 0x1, UP0 ;  /* 0x000000013f047887 */ /* 0x000fe40008000000 */
[----:B------:R-:W-:Y:S01]  /*4470*/  USEL UR30, UR30, URZ, UP0 ;  /* 0x0000003f1e1e7287 */ /* 0x000fe20008000000 */
[----:B------:R-:W-:-:S03]  /*4480*/  SEL R4, R4, RZ, P1 ;  /* 0x000000ff04047207 */ /* 0x000fc60000800000 */
[----:B------:R-:W-:Y:S01]  /*4490*/  LOP3.LUT R7, R7, UR4, RZ, 0x3c, !PT ;  /* 0x0000000407077c12 */ /* 0x000fe2000f8e3cff */
[----:B------:R-:W-:Y:S07]  /*44a0*/  @P2 BRA `(.L_x_29) ;  /* 0xffffffe400f42947 */ /* 0x000fee000383ffff */
.L_x_22:
[----:B------:R-:W2:Y:S02]  /*44b0*/  LDC R3, c[0x0][0x28c] ;  /* 0x0000a300ff037b82 */ /* 0x000ea40000000800 */
[----:B--2---:R-:W-:-:S13]  /*44c0*/  ISETP.GE.AND P1, PT, R3, 0x1, PT ;  /* 0x000000010300780c */ /* 0x004fda0003f26270 */
[----:B------:R-:W-:Y:S05]  /*44d0*/  @!P1 BRA `(.L_x_30) ;  /* 0x0000000000389947 */ /* 0x000fea0003800000 */
[----:B------:R-:W-:Y:S05]  /*44e0*/  @!P0 BRA `(.L_x_31) ;  /* 0x0000000000048947 */ /* 0x000fea0003800000 */
[----:B------:R-:W-:Y:S01]  /*44f0*/  BPT.TRAP 0x1 ;  /* 0x000000040000795c */ /* 0x000fe20000300000 */
.L_x_31:
[----:B------:R-:W-:-:S13]  /*4500*/  ISETP.NE.AND P0, PT, R22, RZ, PT ;  /* 0x000000ff1600720c */ /* 0x000fda0003f05270 */
[----:B------:R-:W-:-:S04]  /*4510*/  @P0 VIADD R0, R0, UR37 ;  /* 0x0000002500000c36 */ /* 0x000fc80008000000 */
[----:B01----:R-:W-:-:S05]  /*4520*/  @P0 IMAD.WIDE.U32 R4, R0, -0x55555555, RZ ;  /* 0xaaaaaaab00040825 */ /* 0x003fca00078e00ff */
[----:B------:R-:W-:-:S05]  /*4530*/  @P0 SHF.R.U32.HI R5, RZ, 0x1, R5 ;  /* 0x00000001ff050819 */ /* 0x000fca0000011605 */
[----:B------:R-:W-:-:S05]  /*4540*/  @P0 IMAD R0, R5, -0x3, R0 ;  /* 0xfffffffd05000824 */ /* 0x000fca00078e0200 */
[----:B------:R-:W-:-:S05]  /*4550*/  @P0 LEA R0, R0, UR39, 0x3 ;  /* 0x0000002700000c11 */ /* 0x000fca000f8e18ff */
[----:B------:R-:W-:-:S05]  /*4560*/  @P0 VIADD R3, R0, 0x18 ;  /* 0x0000001800030836 */ /* 0x000fca0000000000 */
[----:B------:R-:W-:-:S04]  /*4570*/  @P0 PRMT R3, R144, 0x654, R3 ;  /* 0x0000065490030816 */ /* 0x000fc80000000003 */
[----:B------:R2:W-:Y:S01]  /*4580*/  @P0 SYNCS.ARRIVE.TRANS64.RED.A1T0 RZ, [R3+URZ], RZ ;  /* 0x000000ff03ff09a7 */ /* 0x0005e2000810043f */
[----:B------:R-:W-:-:S13]  /*4590*/  ISETP.GT.U32.AND P0, PT, R19, 0x1, PT ;  /* 0x000000011300780c */ /* 0x000fda0003f04070 */
[----:B--2---:R-:W-:Y:S05]  /*45a0*/  @P0 BRA `(.L_x_30) ;  /* 0x0000000000040947 */ /* 0x004fea0003800000 */
[----:B------:R-:W-:Y:S01]  /*45b0*/  BPT.TRAP 0x1 ;  /* 0x000000040000795c */ /* 0x000fe20000300000 */
.L_x_30:
[----:B------:R-:W2:Y:S01]  /*45c0*/  LDC R6, c[0x0][0x288] ;  /* 0x0000a200ff067b82 */ /* 0x000ea20000000800 */
[--C-:B------:R-:W-:Y:S01]  /*45d0*/  SHF.R.U32.HI R0, RZ, 0x2, R18.reuse ;  /* 0x00000002ff007819 */ /* 0x100fe20000011612 */
[----:B------:R-:W-:Y:S01]  /*45e0*/  IMAD R9, R148, 0x50, RZ ;  /* 0x0000005094097824 */ /* 0x000fe200078e02ff */
[----:B01----:R-:W-:Y:S01]  /*45f0*/  SHF.R.U32.HI R5, RZ, 0x7, R18 ;  /* 0x00000007ff057819 */ /* 0x003fe20000011612 */
[----:B------:R-:W-:Y:S01]  /*4600*/  UIADD3 UR37, UR38, UR37, URZ ;  /* 0x0000002526257290 */ /* 0x000fe2000fffe03f */
[----:B------:R-:W-:Y:S01]  /*4610*/  LOP3.LUT R3, R0, 0x7, RZ, 0xc0, !PT ;  /* 0x0000000700037812 */ /* 0x000fe200078ec0ff */
[C---:B------:R-:W-:Y:S01]  /*4620*/  IMAD.SHL.U32 R14, R18.reuse, 0x2, RZ ;  /* 0x00000002120e7824 */ /* 0x040fe200078e00ff */
[----:B------:R-:W-:Y:S01]  /*4630*/  LOP3.LUT R0, R5, 0x1, RZ, 0xc0, !PT ;  /* 0x0000000105007812 */ /* 0x000fe200078ec0ff */
[----:B------:R-:W-:Y:S01]  /*4640*/  UISETP.GT.U32.AND UP0, UPT, UR37, 0x2, UPT ;  /* 0x000000022500788c */ /* 0x000fe2000bf04070 */
[----:B------:R-:W-:Y:S01]  /*4650*/  LOP3.LUT R4, R18, 0x60, RZ, 0xc0, !PT ;  /* 0x0000006012047812 */ /* 0x000fe200078ec0ff */
[----:B------:R-:W-:Y:S01]  /*4660*/  ULDC UR7, c[0x0][0x284] ;  /* 0x0000a10000077ab9 */ /* 0x000fe20000000800 */
[----:B------:R-:W-:Y:S01]  /*4670*/  UISETP.GE.U32.AND UP1, UPT, UR38, 0x3, UPT ;  /* 0x000000032600788c */ /* 0x000fe2000bf26070 */
[----:B------:R-:W-:Y:S01]  /*4680*/  IMAD.SHL.U32 R10, R0, 0x40, RZ ;  /* 0x00000040000a7824 */ /* 0x000fe200078e00ff */
[----:B------:R-:W-:Y:S01]  /*4690*/  SHF.R.U32.HI R8, RZ, 0x1, R4 ;  /* 0x00000001ff087819 */ /* 0x000fe20000011604 */
[----:B------:R-:W-:Y:S01]  /*46a0*/  UISETP.LT.U32.AND UP0, UPT, UR38, 0x3, UP0 ;  /* 0x000000032600788c */ /* 0x000fe20008701070 */
[----:B------:R-:W-:Y:S01]  /*46b0*/  LOP3.LUT R4, R18, 0x3, RZ, 0xc0, !PT ;  /* 0x0000000312047812 */ /* 0x000fe200078ec0ff */
[----:B------:R-:W-:Y:S01]  /*46c0*/  ULDC.64 UR8, c[0x0][0x5d0] ;  /* 0x0001740000087ab9 */ /* 0x000fe20000000a00 */
[--C-:B------:R-:W-:Y:S01]  /*46d0*/  IADD3 R5, RZ, -R8, -R3.reuse ;  /* 0x80000008ff057210 */ /* 0x100fe20007ffe803 */
[----:B------:R-:W-:Y:S01]  /*46e0*/  UIMAD.WIDE.U32 UR4, UR37, -0x55555555, URZ ;  /* 0xaaaaaaab250478a5 */ /* 0x000fe2000f8e003f */
[----:B------:R-:W-:Y:S01]  /*46f0*/  LOP3.LUT R159, R10, 0x40, R3, 0xe2, !PT ;  /* 0x000000400a9f7812 */ /* 0x000fe200078ee203 */
[----:B------:R-:W-:Y:S01]  /*4700*/  IMAD R3, R147, 0x180, RZ ;  /* 0x0000018093037824 */ /* 0x000fe200078e02ff */
[----:B------:R-:W-:Y:S01]  /*4710*/  SHF.R.S32.HI R21, RZ, 0x1f, R23 ;  /* 0x0000001fff157819 */ /* 0x000fe20000011417 */
[----:B------:R-:W-:Y:S01]  /*4720*/  USEL UR6, URZ, 0x1, !UP0 ;  /* 0x000000013f067887 */ /* 0x000fe2000c000000 */
[C---:B------:R-:W-:Y:S01]  /*4730*/  LOP3.LUT R14, R9.reuse, 0x6, R14, 0xf8, !PT ;  /* 0x00000006090e7812 */ /* 0x040fe200078ef80e */
[----:B--2---:R-:W-:Y:S01]  /*4740*/  IMAD R10, R4, -0x2, R6 ;  /* 0xfffffffe040a7824 */ /* 0x004fe200078e0206 */
[----:B------:R-:W-:Y:S01]  /*4750*/  ISETP.GE.AND P0, PT, R9, R6, PT ;  /* 0x000000060900720c */ /* 0x000fe20003f06270 */
[----:B------:R-:W-:Y:S01]  /*4760*/  IMAD R4, R21, UR8, RZ ;  /* 0x0000000815047c24 */ /* 0x000fe2000f8e02ff */
[----:B------:R-:W-:Y:S01]  /*4770*/  SHF.R.S32.HI R15, RZ, 0x1f, R14 ;  /* 0x0000001fff0f7819 */ /* 0x000fe2000001140e */
[----:B------:R-:W-:Y:S01]  /*4780*/  IMAD R0, R0, -0x40, R5 ;  /* 0xffffffc000007824 */ /* 0x000fe200078e0205 */
[----:B------:R-:W-:Y:S01]  /*4790*/  ISETP.GE.OR P0, PT, R3, UR7, P0 ;  /* 0x0000000703007c0c */ /* 0x000fe20008706670 */
[----:B------:R-:W-:Y:S01]  /*47a0*/  USHF.R.U32.HI UR4, URZ, 0x1, UR5 ;  /* 0x000000013f047899 */ /* 0x000fe20008011605 */
[----:B------:R-:W-:Y:S01]  /*47b0*/  IMAD.WIDE R6, R147, 0x180, RZ ;  /* 0x0000018093067825 */ /* 0x000fe200078e02ff */
[----:B------:R-:W-:Y:S01]  /*47c0*/  ULOP3.LUT UR36, UR36, UR6, URZ, 0x3c, !UPT ;  /* 0x0000000624247292 */ /* 0x000fe2000f8e3c3f */
[----:B------:R-:W-:Y:S01]  /*47d0*/  IADD3 R147, -R3, UR7, R0 ;  /* 0x0000000703937c10 */ /* 0x000fe2000fffe100 */
[----:B------:R-:W-:Y:S01]  /*47e0*/  UIMAD UR37, UR4, -0x3, UR37 ;  /* 0xfffffffd042578a4 */ /* 0x000fe2000f8e0225 */
[C---:B------:R-:W-:Y:S01]  /*47f0*/  IMAD R11, R23.reuse, UR9, R4 ;  /* 0x00000009170b7c24 */ /* 0x040fe2000f8e0204 */
[----:B------:R-:W-:Y:S01]  /*4800*/  @UP1 ULOP3.LUT UR36, UR36, 0x1, UR4, 0x78, !UPT ;  /* 0x0000000124241892 */ /* 0x000fe2000f8e7804 */
[----:B------:R-:W-:Y:S01]  /*4810*/  IMAD.WIDE.U32 R4, R23, UR8, R14 ;  /* 0x0000000817047c25 */ /* 0x000fe2000f8e000e */
[----:B------:R-:W-:-:S03]  /*4820*/  LOP3.LUT R159, R6, R159, R8, 0xfe, !PT ;  /* 0x0000009f069f7212 */ /* 0x000fc600078efe08 */
[----:B------:R-:W-:Y:S02]  /*4830*/  IMAD.IADD R5, R5, 0x1, R11 ;  /* 0x0000000105057824 */ /* 0x000fe400078e020b */
[----:B------:R-:W-:Y:S02]  /*4840*/  IMAD.IADD R3, R10, 0x1, -R9 ;  /* 0x000000010a037824 */ /* 0x000fe400078e0a09 */
[----:B------:R-:W-:Y:S01]  /*4850*/  IMAD.MOV.U32 R0, RZ, RZ, -0x1 ;  /* 0xffffffffff007424 */ /* 0x000fe200078e00ff */
[----:B------:R-:W-:Y:S06]  /*4860*/  @P0 BRA `(.L_x_32) ;  /* 0x0000007c001c0947 */ /* 0x000fec0003800000 */
[----:B------:R-:W0:Y:S01]  /*4870*/  LDC.64 R12, c[0x0][0x5c8] ;  /* 0x00017200ff0c7b82 */ /* 0x000e220000000a00 */
[----:B-----5:R-:W-:Y:S01]  /*4880*/  FSETP.NEU.AND P1, PT, R145, RZ, PT ;  /* 0x000000ff9100720b */ /* 0x020fe20003f2d000 */
[----:B------:R-:W-:Y:S01]  /*4890*/  BSSY B0, `(.L_x_32) ;  /* 0x00007c4000007945 */ /* 0x000fe20003800000 */
[----:B------:R-:W-:-:S04]  /*48a0*/  ISETP.GT.AND P4, PT, R147, RZ, PT ;  /* 0x000000ff9300720c */ /* 0x000fc80003f84270 */
[----:B------:R-:W-:Y:S01]  /*48b0*/  ISETP.GT.AND P0, PT, R3, RZ, P4 ;  /* 0x000000ff0300720c */ /* 0x000fe20002704270 */
[-C--:B0-----:R-:W-:Y:S02]  /*48c0*/  IMAD R8, R7, R12.reuse, RZ ;  /* 0x0000000c07087224 */ /* 0x081fe400078e02ff */
[----:B------:R-:W-:-:S04]  /*48d0*/  IMAD.WIDE.U32 R148, R159, R12, R4 ;  /* 0x0000000c9f947225 */ /* 0x000fc800078e0004 */
[----:B------:R-:W-:-:S04]  /*48e0*/  IMAD R5, R159, R13, R8 ;  /* 0x0000000d9f057224 */ /* 0x000fc800078e0208 */
[----:B------:R-:W-:Y:S01]  /*48f0*/  IMAD.IADD R163, R149, 0x1, R5 ;  /* 0x0000000195a37824 */ /* 0x000fe200078e0205 */
[----:B------:R-:W-:Y:S06]  /*4900*/  @!P1 BRA `(.L_x_33) ;  /* 0x0000005800649947 */ /* 0x000fec0003800000 */
[----:B------:R-:W0:Y:S01]  /*4910*/  LDC.64 R152, c[0x0][0x5b8] ;  /* 0x00016e00ff987b82 */ /* 0x000e220000000a00 */
[----:B------:R-:W-:-:S07]  /*4920*/  ULDC.64 UR4, c[0x0][0x5c0] ;  /* 0x0001700000047ab9 */ /* 0x000fce0000000a00 */
[----:B------:R-:W1:Y:S08]  /*4930*/  LDC.64 R150, c[0x0][0x5b0] ;  /* 0x00016c00ff967b82 */ /* 0x000e700000000a00 */
[----:B------:R-:W2:Y:S01]  /*4940*/  LDC.64 R10, c[0x0][0x5a8] ;  /* 0x00016a00ff0a7b82 */ /* 0x000ea20000000a00 */
[-C--:B0-----:R-:W-:Y:S02]  /*4950*/  IMAD R4, R21, R152.reuse, RZ ;  /* 0x0000009815047224 */ /* 0x081fe400078e02ff */
[----:B------:R-:W-:-:S04]  /*4960*/  IMAD.WIDE.U32 R154, R23, R152, R14 ;  /* 0x00000098179a7225 */ /* 0x000fc800078e000e */
[----:B------:R-:W-:Y:S02]  /*4970*/  IMAD R153, R23, R153, R4 ;  /* 0x0000009917997224 */ /* 0x000fe400078e0204 */
[-C--:B-1----:R-:W-:Y:S02]  /*4980*/  IMAD R6, R7, R150.reuse, RZ ;  /* 0x0000009607067224 */ /* 0x082fe400078e02ff */
[----:B------:R-:W-:Y:S02]  /*4990*/  IMAD.IADD R157, R155, 0x1, R153 ;  /* 0x000000019b9d7824 */ /* 0x000fe400078e0299 */
[----:B------:R-:W-:Y:S02]  /*49a0*/  IMAD.MOV.U32 R156, RZ, RZ, R154 ;  /* 0x000000ffff9c7224 */ /* 0x000fe400078e009a */
[C---:B------:R-:W-:Y:S02]  /*49b0*/  IMAD R161, R159.reuse, R151, R6 ;  /* 0x000000979fa17224 */ /* 0x040fe400078e0206 */
[----:B------:R-:W-:-:S04]  /*49c0*/  IMAD.WIDE.U32 R4, R159, R150, R156 ;  /* 0x000000969f047225 */ /* 0x000fc800078e009c */
[----:B------:R-:W-:Y:S01]  /*49d0*/  IMAD.IADD R5, R5, 0x1, R161 ;  /* 0x0000000105057824 */ /* 0x000fe200078e02a1 */
[----:B--2---:R-:W-:-:S04]  /*49e0*/  LEA R8, P1, R4, R10, 0x1 ;  /* 0x0000000a04087211 */ /* 0x004fc800078208ff */
[----:B------:R-:W-:-:S05]  /*49f0*/  LEA.HI.X R9, R4, R11, R5, 0x1, P1 ;  /* 0x0000000b04097211 */ /* 0x000fca00008f0c05 */
[----:B------:R-:W2:Y:S01]  /*4a00*/  @P0 LDG.E.LTC128B.U16 R158, desc[UR40][R8.64] ;  /* 0x00000028089e0981 */ /* 0x000ea2000c1e1520 */
[----:B------:R-:W-:Y:S01]  /*4a10*/  IMAD.WIDE.U32 R4, R159, R150, R14 ;  /* 0x000000969f047225 */ /* 0x000fe200078e000e */
[----:B------:R-:W-:Y:S01]  /*4a20*/  BSSY B1, `(.L_x_34) ;  /* 0x0000012000017945 */ /* 0x000fe20003800000 */
[----:B------:R-:W-:Y:S02]  /*4a30*/  SHF.L.U64.HI R149, R150, 0x3, R151 ;  /* 0x0000000396957819 */ /* 0x000fe40000010297 */
[----:B------:R-:W-:Y:S02]  /*4a40*/  IMAD.IADD R5, R161, 0x1, R5 ;  /* 0x00000001a1057824 */ /* 0x000fe400078e0205 */
[----:B------:R-:W-:-:S04]  /*4a50*/  IMAD.WIDE.U32 R20, R23, R152, R4 ;  /* 0x0000009817147225 */ /* 0x000fc800078e0004 */
[----:B------:R-:W-:Y:S01]  /*4a60*/  IMAD.IADD R5, R153, 0x1, R21 ;  /* 0x0000000199057824 */ /* 0x000fe200078e0215 */
[----:B------:R-:W-:-:S04]  /*4a70*/  LEA R4, P2, R20, R10, 0x1 ;  /* 0x0000000a14047211 */ /* 0x000fc800078408ff */
[----:B------:R-:W-:Y:S01]  /*4a80*/  LEA.HI.X R5, R20, R11, R5, 0x1, P2 ;  /* 0x0000000b14057211 */ /* 0x000fe200010f0c05 */
[----:B--2---:R-:W-:-:S04]  /*4a90*/  IMAD.U32 R6, R158, 0x10000, RZ ;  /* 0x000100009e067824 */ /* 0x004fc800078e00ff */
[----:B------:R-:W-:Y:S01]  /*4aa0*/  FMUL R7, R6, R145 ;  /* 0x0000009106077220 */ /* 0x000fe20000400000 */
[----:B------:R-:W-:-:S03]  /*4ab0*/  LEA R6, P1, R148, UR4, 0x1 ;  /* 0x0000000494067c11 */ /* 0x000fc6000f8208ff */
[----:B------:R-:W-:-:S05]  /*4ac0*/  FFMA R7, R136, R146, R7 ;  /* 0x0000009288077223 */ /* 0x000fca0000000007 */
[----:B------:R-:W-:Y:S02]  /*4ad0*/  F2FP.BF16.F32.PACK_AB R9, RZ, R7 ;  /* 0x00000007ff09723e */ /* 0x000fe400000010ff */
[----:B------:R-:W-:Y:S01]  /*4ae0*/  LEA.HI.X R7, R148, UR5, R163, 0x1, P1 ;  /* 0x0000000594077c11 */ /* 0x000fe200088f0ca3 */
[----:B------:R-:W-:Y:S01]  /*4af0*/  IMAD.SHL.U32 R148, R150, 0x8, RZ ;  /* 0x0000000896947824 */ /* 0x000fe200078e00ff */
[----:B------:R-:W-:-:S03]  /*4b00*/  ISETP.GT.AND P1, PT, R3, 0x1, P4 ;  /* 0x000000010300780c */ /* 0x000fc60002724270 */
[----:B------:R0:W-:Y:S10]  /*4b10*/  @P0 STG.E.U16 desc[UR40][R6.64], R9 ;  /* 0x0000000906000986 */ /* 0x0001f4000c101528 */
[----:B------:R-:W-:Y:S05]  /*4b20*/  @!P1 BRA `(.L_x_35) ;  /* 0x0000000000049947 */ /* 0x000fea0003800000 */
[----:B------:R1:W5:Y:S02]  /*4b30*/  LDG.E.LTC128B.U16 R158, desc[UR40][R4.64+0x2] ;  /* 0x00000228049e7981 */ /* 0x000364000c1e1520 */
.L_x_35:
[----:B------:R-:W-:Y:S05]  /*4b40*/  BSYNC B1 ;  /* 0x0000000000017941 */ /* 0x000fea0003800000 */
.L_x_34:
[----:B------:R-:W-:Y:S01]  /*4b50*/  IMAD.WIDE.U32 R166, R159, R150, R148 ;  /* 0x000000969fa67225 */ /* 0x000fe200078e0094 */
[----:B------:R-:W-:-:S03]  /*4b60*/  ISETP.GT.AND P3, PT, R147, 0x8, PT ;  /* 0x000000089300780c */ /* 0x000fc60003f64270 */
[----:B-----5:R-:W-:Y:S01]  /*4b70*/  IMAD.U32 R8, R158, 0x10000, RZ ;  /* 0x000100009e087824 */ /* 0x020fe200078e00ff */
[----:B0-----:R-:W-:Y:S01]  /*4b80*/  IADD3 R9, P2, R154, R166, RZ ;  /* 0x000000a69a097210 */ /* 0x001fe20007f5e0ff */
[----:B------:R-:W-:Y:S01]  /*4b90*/  IMAD.IADD R169, R161, 0x1, R167 ;  /* 0x00000001a1a97824 */ /* 0x000fe200078e02a7 */
[----:B------:R-:W-:Y:S01]  /*4ba0*/  ISETP.GT.AND P0, PT, R3, RZ, P3 ;  /* 0x000000ff0300720c */ /* 0x000fe20001f04270 */
[----:B------:R-:W-:Y:S02]  /*4bb0*/  FMUL R8, R8, R145 ;  /* 0x0000009108087220 */ /* 0x000fe40000400000 */
[----:B------:R-:W-:Y:S02]  /*4bc0*/  IMAD.X R20, R169, 0x1, R157, P2 ;  /* 0x00000001a9147824 */ /* 0x000fe400010e069d */
[----:B------:R-:W-:Y:S01]  /*4bd0*/  FFMA R137, R137, R146, R8 ;  /* 0x0000009289897223 */ /* 0x000fe20000000008 */
[----:B------:R-:W-:-:S04]  /*4be0*/  LEA R8, P2, R9, R10, 0x1 ;  /* 0x0000000a09087211 */ /* 0x000fc800078408ff */
[----:B------:R-:W-:Y:S02]  /*4bf0*/  F2FP.BF16.F32.PACK_AB R137, RZ, R137 ;  /* 0x00000089ff89723e */ /* 0x000fe400000010ff */
[----:B------:R-:W-:-:S03]  /*4c00*/  LEA.HI.X R9, R9, R11, R20, 0x1, P2 ;  /* 0x0000000b09097211 */ /* 0x000fc600010f0c14 */
[----:B------:R0:W-:Y:S04]  /*4c10*/  @P1 STG.E.U16 desc[UR40][R6.64+0x2], R137 ;  /* 0x0000028906001986 */ /* 0x0001e8000c101528 */
[----:B------:R2:W3:Y:S01]  /*4c20*/  @P0 LDG.E.LTC128B.U16 R158, desc[UR40][R8.64] ;  /* 0x00000028089e0981 */ /* 0x0004e2000c1e1520 */
[C---:B------:R-:W-:Y:S01]  /*4c30*/  IMAD.SHL.U32 R163, R12.reuse, 0x10, RZ ;  /* 0x000000100ca37824 */ /* 0x040fe200078e00ff */
[----:B------:R-:W-:Y:S01]  /*4c40*/  SHF.L.U64.HI R165, R12, 0x4, R13 ;  /* 0x000000040ca57819 */ /* 0x000fe2000001020d */
[----:B------:R-:W-:Y:S01]  /*4c50*/  BSSY B1, `(.L_x_36) ;  /* 0x0000011000017945 */ /* 0x000fe20003800000 */
[----:B------:R-:W-:-:S05]  /*4c60*/  IADD3 R136, P1, R14, R166, RZ ;  /* 0x000000a60e887210 */ /* 0x000fca0007f3e0ff */
[----:B0-----:R-:W-:Y:S01]  /*4c70*/  IMAD.X R137, R15, 0x1, R169, P1 ;  /* 0x000000010f897824 */ /* 0x001fe200008e06a9 */
[----:B------:R-:W-:Y:S01]  /*4c80*/  ISETP.GT.AND P1, PT, R3, 0x1, P3 ;  /* 0x000000010300780c */ /* 0x000fe20001f24270 */
[----:B------:R-:W-:-:S05]  /*4c90*/  IMAD.WIDE.U32 R136, R23, R152, R136 ;  /* 0x0000009817887225 */ /* 0x000fca00078e0088 */
[----:B------:R-:W-:Y:S02]  /*4ca0*/  IADD3 R137, R153, R137, RZ ;  /* 0x0000008999897210 */ /* 0x000fe40007ffe0ff */
[----:B--2---:R-:W-:-:S04]  /*4cb0*/  LEA R8, P5, R136, R10, 0x1 ;  /* 0x0000000a88087211 */ /* 0x004fc800078a08ff */
[----:B------:R-:W-:Y:S01]  /*4cc0*/  LEA.HI.X R9, R136, R11, R137, 0x1, P5 ;  /* 0x0000000b88097211 */ /* 0x000fe200028f0c89 */
[----:B---3--:R-:W-:-:S04]  /*4cd0*/  IMAD.U32 R20, R158, 0x10000, RZ ;  /* 0x000100009e147824 */ /* 0x008fc800078e00ff */
[----:B------:R-:W-:Y:S01]  /*4ce0*/  FMUL R21, R20, R145 ;  /* 0x0000009114157220 */ /* 0x000fe20000400000 */
[----:B------:R-:W-:-:S03]  /*4cf0*/  IADD3 R20, P2, R163, R6, RZ ;  /* 0x00000006a3147210 */ /* 0x000fc60007f5e0ff */
[----:B------:R-:W-:-:S05]  /*4d00*/  FFMA R21, R138, R146, R21 ;  /* 0x000000928a157223 */ /* 0x000fca0000000015 */
[----:B------:R-:W-:Y:S01]  /*4d10*/  F2FP.BF16.F32.PACK_AB R138, RZ, R21 ;  /* 0x00000015ff8a723e */ /* 0x000fe200000010ff */
[----:B------:R-:W-:-:S05]  /*4d20*/  IMAD.X R21, R165, 0x1, R7, P2 ;  /* 0x00000001a5157824 */ /* 0x000fca00010e0607 */
[----:B------:R0:W-:Y:S01]  /*4d30*/  @P0 STG.E.U16 desc[UR40][R20.64], R138 ;  /* 0x0000008a14000986 */ /* 0x0001e2000c101528 */
[----:B------:R-:W-:Y:S05]  /*4d40*/  @!P1 BRA `(.L_x_37) ;  /* 0x0000000000049947 */ /* 0x000fea0003800000 */
[----:B------:R2:W5:Y:S02]  /*4d50*/  LDG.E.LTC128B.U16 R158, desc[UR40][R8.64+0x2] ;  /* 0x00000228089e7981 */ /* 0x000564000c1e1520 */
.L_x_37:
[----:B------:R-:W-:Y:S05]  /*4d60*/  BSYNC B1 ;  /* 0x0000000000017941 */ /* 0x000fea0003800000 */
.L_x_36:
[----:B-----5:R-:W-:Y:S01]  /*4d70*/  IMAD.U32 R136, R158, 0x10000, RZ ;  /* 0x000100009e887824 */ /* 0x020fe200078e00ff */
[----:B------:R-:W-:Y:S01]  /*4d80*/  ISETP.GT.AND P0, PT, R3, 0x8, P4 ;  /* 0x000000080300780c */ /* 0x000fe20002704270 */
[----:B------:R-:W-:Y:S02]  /*4d90*/  BSSY B1, `(.L_x_38) ;  /* 0x0000007000017945 */ /* 0x000fe40003800000 */
[----:B------:R-:W-:-:S04]  /*4da0*/  FMUL R136, R136, R145 ;  /* 0x0000009188887220 */ /* 0x000fc80000400000 */
[----:B------:R-:W-:-:S05]  /*4db0*/  FFMA R136, R139, R146, R136 ;  /* 0x000000928b887223 */ /* 0x000fca0000000088 */
[----:B------:R-:W-:-:S05]  /*4dc0*/  F2FP.BF16.F32.PACK_AB R136, RZ, R136 ;  /* 0x00000088ff88723e */ /* 0x000fca00000010ff */
[----:B------:R3:W-:Y:S01]  /*4dd0*/  @P1 STG.E.U16 desc[UR40][R20.64+0x2], R136 ;  /* 0x0000028814001986 */ /* 0x0007e2000c101528 */
[----:B------:R-:W-:Y:S05]  /*4de0*/  @!P0 BRA `(.L_x_39) ;  /* 0x0000000000048947 */ /* 0x000fea0003800000 */
[----:B------:R4:W5:Y:S02]  /*4df0*/  LDG.E.LTC128B.U16 R158, desc[UR40][R4.64+0x10] ;  /* 0x00001028049e7981 */ /* 0x000964000c1e1520 */
.L_x_39:
[----:B------:R-:W-:Y:S05]  /*4e00*/  BSYNC B1 ;  /* 0x0000000000017941 */ /* 0x000fea0003800000 */
.L_x_38:
[----:B---3-5:R-:W-:Y:S01]  /*4e10*/  IMAD.U32 R136, R158, 0x10000, RZ ;  /* 0x000100009e887824 */ /* 0x028fe200078e00ff */
        /* <DEDUP_REMOVED lines=8> */
.L_x_41:
[----:B------:R-:W-:Y:S05]  /*4ea0*/  BSYNC B1 ;  /* 0x0000000000017941 */ /* 0x000fea0003800000 */
.L_x_40:
        /* <DEDUP_REMOVED lines=9> */
.L_x_43:
[----:B------:R-:W-:Y:S05]  /*4f40*/  BSYNC B1 ;  /* 0x0000000000017941 */ /* 0x000fea0003800000 */
.L_x_42:
[----:B0----5:R-:W-:Y:S01]  /*4f50*/  IMAD.U32 R136, R158, 0x10000, RZ ;  /* 0x000100009e887824 */ /* 0x021fe200078e00ff */
[----:B------:R-:W-:Y:S01]  /*4f60*/  ISETP.GT.AND P1, PT, R3, 0x9, P3 ;  /* 0x000000090300780c */ /* 0x000fe20001f24270 */
[----:B------:R-:W-:Y:S02]  /*4f70*/  BSSY B1, `(.L_x_44) ;  /* 0x0000007000017945 */ /* 0x000fe40003800000 */
[----:B---3--:R-:W-:-:S04]  /*4f80*/  FMUL R137, R136, R145 ;  /* 0x0000009188897220 */ /* 0x008fc80000400000 */
[----:B------:R-:W-:-:S05]  /*4f90*/  FFMA R137, R142, R146, R137 ;  /* 0x000000928e897223 */ /* 0x000fca0000000089 */
[----:B------:R-:W-:-:S05]  /*4fa0*/  F2FP.BF16.F32.PACK_AB R137, RZ, R137 ;  /* 0x00000089ff89723e */ /* 0x000fca00000010ff */
[----:B------:R0:W-:Y:S01]  /*4fb0*/  @P0 STG.E.U16 desc[UR40][R20.64+0x10], R137 ;  /* 0x0000108914000986 */ /* 0x0001e2000c101528 */
[----:B------:R-:W-:Y:S05]  /*4fc0*/  @!P1 BRA `(.L_x_45) ;  /* 0x0000000000049947 */ /* 0x000fea0003800000 */
[----:B------:R3:W5:Y:S02]  /*4fd0*/  LDG.E.LTC128B.U16 R158, desc[UR40][R8.64+0x12] ;  /* 0x00001228089e7981 */ /* 0x000764000c1e1520 */
.L_x_45:
[----:B------:R-:W-:Y:S05]  /*4fe0*/  BSYNC B1 ;  /* 0x0000000000017941 */ /* 0x000fea0003800000 */
.L_x_44:
[----:B------:R-:W-:Y:S01]  /*4ff0*/  IMAD.MOV.U32 R138, RZ, RZ, R166 ;  /* 0x000000ffff8a7224 */ /* 0x000fe200078e00a6 */
[----:B------:R-:W-:Y:S01]  /*5000*/  ISETP.GT.AND P2, PT, R147, 0x80, PT ;  /* 0x000000809300780c */ /* 0x000fe20003f44270 */
[----:B------:R-:W-:Y:S01]  /*5010*/  IMAD.MOV.U32 R139, RZ, RZ, R169 ;  /* 0x000000ffff8b7224 */ /* 0x000fe200078e00a9 */
[C---:B-----5:R-:W-:Y:S01]  /*5020*/  PRMT R164, R158.reuse, 0x7610, R164 ;  /* 0x000076109ea47816 */ /* 0x060fe200000000a4 */
[----:B------:R-:W-:Y:S01]  /*5030*/  IMAD.U32 R136, R158, 0x10000, RZ ;  /* 0x000100009e887824 */ /* 0x000fe200078e00ff */
[----:B------:R-:W-:Y:S01]  /*5040*/  ISETP.GT.AND P0, PT, R3, RZ, P2 ;  /* 0x000000ff0300720c */ /* 0x000fe20001704270 */
[----:B------:R-:W-:-:S04]  /*5050*/  IMAD.WIDE.U32 R138, R150, 0x78, R138 ;  /* 0x00000078968a7825 */ /* 0x000fc800078e008a */
[----:B------:R-:W-:Y:S01]  /*5060*/  FMUL R136, R136, R145 ;  /* 0x0000009188887220 */ /* 0x000fe20000400000 */
[----:B------:R-:W-:Y:S01]  /*5070*/  IMAD R151, R151, 0x78, RZ ;  /* 0x0000007897977824 */ /* 0x000fe200078e02ff */
[----:B0-----:R-:W-:Y:S02]  /*5080*/  IADD3 R137, P5, R154, R138, RZ ;  /* 0x0000008a9a897210 */ /* 0x001fe40007fbe0ff */
[----:B------:R-:W-:Y:S01]  /*5090*/  FFMA R143, R143, R146, R136 ;  /* 0x000000928f8f7223 */ /* 0x000fe20000000088 */
[----:B------:R-:W-:-:S04]  /*50a0*/  IMAD.IADD R177, R139, 0x1, R151 ;  /* 0x000000018bb17824 */ /* 0x000fc800078e0297 */
[----:B------:R-:W-:Y:S01]  /*50b0*/  F2FP.BF16.F32.PACK_AB R143, RZ, R143 ;  /* 0x0000008fff8f723e */ /* 0x000fe200000010ff */
[----:B------:R-:W-:Y:S01]  /*50c0*/  IMAD.X R140, R177, 0x1, R157, P5 ;  /* 0x00000001b18c7824 */ /* 0x000fe200028e069d */
[----:B------:R-:W-:-:S03]  /*50d0*/  LEA R136, P5, R137, R10, 0x1 ;  /* 0x0000000a89887211 */ /* 0x000fc600078a08ff */
[----:B------:R0:W-:Y:S01]  /*50e0*/  @P1 STG.E.U16 desc[UR40][R20.64+0x12], R143 ;  /* 0x0000128f14001986 */ /* 0x0001e2000c101528 */
[----:B------:R-:W-:-:S05]  /*50f0*/  LEA.HI.X R137, R137, R11, R140, 0x1, P5 ;  /* 0x0000000b89897211 */ /* 0x000fca00028f0c8c */
[----:B------:R1:W2:Y:S01]  /*5100*/  @P0 LDG.E.LTC128B.U16 R164, desc[UR40][R136.64] ;  /* 0x0000002888a40981 */ /* 0x0002a2000c1e1520 */
[----:B------:R-:W-:Y:S01]  /*5110*/  IMAD.WIDE.U32 R166, R150, 0x78, R148 ;  /* 0x0000007896a67825 */ /* 0x000fe200078e0094 */
[----:B------:R-:W-:Y:S03]  /*5120*/  BSSY B1, `(.L_x_46) ;  /* 0x0000018000017945 */ /* 0x000fe60003800000 */
[----:B------:R-:W-:Y:S02]  /*5130*/  IMAD.MOV.U32 R142, RZ, RZ, R166 ;  /* 0x000000ffff8e7224 */ /* 0x000fe400078e00a6 */
[----:B0-----:R-:W-:Y:S02]  /*5140*/  IMAD.IADD R143, R151, 0x1, R167 ;  /* 0x00000001978f7824 */ /* 0x001fe400078e02a7 */
[----:B------:R-:W-:Y:S02]  /*5150*/  IMAD.MOV.U32 R172, RZ, RZ, R20 ;  /* 0x000000ffffac7224 */ /* 0x000fe400078e0014 */
[----:B------:R-:W-:-:S04]  /*5160*/  IMAD.WIDE.U32 R140, R159, R150, R142 ;  /* 0x000000969f8c7225 */ /* 0x000fc800078e008e */
[----:B------:R-:W-:Y:S01]  /*5170*/  IMAD.MOV.U32 R173, RZ, RZ, R21 ;  /* 0x000000ffffad7224 */ /* 0x000fe200078e0015 */
[----:B------:R-:W-:Y:S01]  /*5180*/  IADD3 R140, P1, R14, R140, RZ ;  /* 0x0000008c0e8c7210 */ /* 0x000fe20007f3e0ff */
[----:B------:R-:W-:Y:S02]  /*5190*/  IMAD R171, R13, 0xf0, RZ ;  /* 0x000000f00dab7824 */ /* 0x000fe400078e02ff */
[----:B------:R-:W-:Y:S01]  /*51a0*/  IMAD.WIDE.U32 R172, R12, 0xf0, R172 ;  /* 0x000000f00cac7825 */ /* 0x000fe200078e00ac */
[----:B------:R-:W-:Y:S02]  /*51b0*/  IADD3.X R141, R15, R161, R141, P1, !PT ;  /* 0x000000a10f8d7210 */ /* 0x000fe40000ffe48d */
[----:B------:R-:W-:Y:S01]  /*51c0*/  ISETP.GT.AND P1, PT, R3, 0x1, P2 ;  /* 0x000000010300780c */ /* 0x000fe20001724270 */
[----:B------:R-:W-:Y:S02]  /*51d0*/  @P0 IMAD.MOV.U32 R168, RZ, RZ, R172 ;  /* 0x000000ffffa80224 */ /* 0x000fe400078e00ac */
[----:B------:R-:W-:-:S03]  /*51e0*/  IMAD.WIDE.U32 R140, R23, R152, R140 ;  /* 0x00000098178c7225 */ /* 0x000fc600078e008c */
[----:B-1----:R-:W-:Y:S01]  /*51f0*/  LEA R136, P5, R140, R10, 0x1 ;  /* 0x0000000a8c887211 */ /* 0x002fe200078a08ff */
[----:B--2---:R-:W-:-:S04]  /*5200*/  IMAD.U32 R158, R164, 0x10000, RZ ;  /* 0x00010000a49e7824 */ /* 0x004fc800078e00ff */
[----:B------:R-:W-:-:S04]  /*5210*/  FMUL R169, R158, R145 ;  /* 0x000000919ea97220 */ /* 0x000fc80000400000 */
[----:B------:R-:W-:Y:S01]  /*5220*/  FFMA R169, R128, R146, R169 ;  /* 0x0000009280a97223 */ /* 0x000fe200000000a9 */
[----:B------:R-:W-:-:S04]  /*5230*/  IMAD.IADD R128, R153, 0x1, R141 ;  /* 0x0000000199807824 */ /* 0x000fc800078e028d */
[----:B------:R-:W-:Y:S01]  /*5240*/  F2FP.BF16.F32.PACK_AB R141, RZ, R169 ;  /* 0x000000a9ff8d723e */ /* 0x000fe200000010ff */
[----:B------:R-:W-:Y:S01]  /*5250*/  IMAD.IADD R169, R173, 0x1, R171 ;  /* 0x00000001ada97824 */ /* 0x000fe200078e02ab */
[----:B------:R-:W-:-:S04]  /*5260*/  LEA.HI.X R137, R140, R11, R128, 0x1, P5 ;  /* 0x0000000b8c897211 */ /* 0x000fc800028f0c80 */
[----:B------:R0:W-:Y:S01]  /*5270*/  @P0 STG.E.U16 desc[UR40][R168.64], R141 ;  /* 0x0000008da8000986 */ /* 0x0001e2000c101528 */
[----:B------:R-:W-:Y:S05]  /*5280*/  @!P1 BRA `(.L_x_47) ;  /* 0x0000000000049947 */ /* 0x000fea0003800000 */
[----:B------:R1:W5:Y:S02]  /*5290*/  LDG.E.LTC128B.U16 R164, desc[UR40][R136.64+0x2] ;  /* 0x0000022888a47981 */ /* 0x000364000c1e1520 */
.L_x_47:
[----:B------:R-:W-:Y:S05]  /*52a0*/  BSYNC B1 ;  /* 0x0000000000017941 */ /* 0x000fea0003800000 */
.L_x_46:
[----:B-----5:R-:W-:Y:S01]  /*52b0*/  IMAD.U32 R128, R164, 0x10000, RZ ;  /* 0x00010000a4807824 */ /* 0x020fe200078e00ff */
[----:B------:R-:W-:Y:S01]  /*52c0*/  IADD3 R178, P0, R148, R138, RZ ;  /* 0x0000008a94b27210 */ /* 0x000fe20007f1e0ff */
[C---:B------:R-:W-:Y:S01]  /*52d0*/  IMAD.SHL.U32 R175, R12.reuse, 0x200, RZ ;  /* 0x000002000caf7824 */ /* 0x040fe200078e00ff */
[----:B------:R-:W-:Y:S01]  /*52e0*/  SHF.L.U64.HI R173, R12, 0x9, R13 ;  /* 0x000000090cad7819 */ /* 0x000fe2000001020d */
[----:B------:R-:W-:Y:S01]  /*52f0*/  FMUL R128, R128, R145 ;  /* 0x0000009180807220 */ /* 0x000fe20000400000 */
[----:B------:R-:W-:Y:S01]  /*5300*/  ISETP.GT.AND P6, PT, R147, 0x88, PT ;  /* 0x000000889300780c */ /* 0x000fe20003fc4270 */
[----:B------:R-:W-:Y:S01]  /*5310*/  IMAD.X R179, R177, 0x1, R149, P0 ;  /* 0x00000001b1b37824 */ /* 0x000fe200000e0695 */
[----:B------:R-:W-:Y:S01]  /*5320*/  IADD3 R138, P0, P5, R163, R6, R175 ;  /* 0x00000006a38a7210 */ /* 0x000fe20007d1e0af */
[----:B------:R-:W-:Y:S01]  /*5330*/  FFMA R139, R129, R146, R128 ;  /* 0x00000092818b7223 */ /* 0x000fe20000000080 */
[----:B------:R-:W-:Y:S01]  /*5340*/  IMAD.WIDE.U32 R128, R12, 0xf0, R20 ;  /* 0x000000f00c807825 */ /* 0x000fe200078e0014 */
[----:B------:R-:W-:Y:S03]  /*5350*/  BSSY B1, `(.L_x_48) ;  /* 0x0000016000017945 */ /* 0x000fe60003800000 */
[----:B------:R-:W-:Y:S01]  /*5360*/  F2FP.BF16.F32.PACK_AB R139, RZ, R139 ;  /* 0x0000008bff8b723e */ /* 0x000fe200000010ff */
[----:B0-----:R-:W-:-:S02]  /*5370*/  IMAD.IADD R141, R171, 0x1, R129 ;  /* 0x00000001ab8d7824 */ /* 0x001fc400078e0281 */
[----:B------:R-:W-:Y:S01]  /*5380*/  @P1 IMAD.MOV.U32 R140, RZ, RZ, R128 ;  /* 0x000000ffff8c1224 */ /* 0x000fe200078e0080 */
[----:B------:R-:W-:Y:S01]  /*5390*/  PRMT R176, R139, 0x7610, R176 ;  /* 0x000076108bb07816 */ /* 0x000fe200000000b0 */
[----:B------:R-:W-:Y:S01]  /*53a0*/  IMAD.WIDE.U32 R170, R150, 0x78, R178 ;  /* 0x0000007896aa7825 */ /* 0x000fe200078e00b2 */
[----:B------:R-:W-:Y:S02]  /*53b0*/  IADD3.X R139, R165, R7, R173, P0, P5 ;  /* 0x00000007a58b7210 */ /* 0x000fe400007ea4ad */
[----:B------:R-:W-:Y:S01]  /*53c0*/  IADD3 R167, P0, R178, R154, RZ ;  /* 0x0000009ab2a77210 */ /* 0x000fe20007f1e0ff */
[----:B------:R0:W-:Y:S01]  /*53d0*/  @P1 STG.E.U16 desc[UR40][R140.64+0x2], R176 ;  /* 0x000002b08c001986 */ /* 0x0001e2000c101528 */
[----:B------:R-:W-:Y:S01]  /*53e0*/  IMAD.IADD R177, R151, 0x1, R171 ;  /* 0x0000000197b17824 */ /* 0x000fe200078e02ab */
[----:B------:R-:W-:Y:S02]  /*53f0*/  IADD3 R158, P1, P5, R154, R170, R148 ;  /* 0x000000aa9a9e7210 */ /* 0x000fe40007d3e094 */
[----:B------:R-:W-:Y:S01]  /*5400*/  IMAD.X R174, R179, 0x1, R157, P0 ;  /* 0x00000001b3ae7824 */ /* 0x000fe200000e069d */
[----:B------:R-:W-:-:S02]  /*5410*/  IADD3 R166, P0, R148, R166, RZ ;  /* 0x000000a694a67210 */ /* 0x000fc40007f1e0ff */
[----:B------:R-:W-:Y:S02]  /*5420*/  IADD3.X R160, R157, R177, R149, P1, P5 ;  /* 0x000000b19da07210 */ /* 0x000fe40000fea495 */
[----:B------:R-:W-:-:S04]  /*5430*/  LEA R178, P1, R167, R10, 0x1 ;  /* 0x0000000aa7b27211 */ /* 0x000fc800078208ff */
[----:B------:R-:W-:Y:S02]  /*5440*/  LEA.HI.X R179, R167, R11, R174, 0x1, P1 ;  /* 0x0000000ba7b37211 */ /* 0x000fe400008f0cae */
[----:B------:R-:W-:Y:S02]  /*5450*/  ISETP.GT.AND P1, PT, R3, RZ, P6 ;  /* 0x000000ff0300720c */ /* 0x000fe40003724270 */
[----:B------:R-:W-:Y:S02]  /*5460*/  P2R R167, PR, RZ, 0x40 ;  /* 0x00000040ffa77803 */ /* 0x000fe40000000000 */
[----:B------:R-:W-:Y:S02]  /*5470*/  IADD3.X R167, R143, R149, RZ, P0, !PT ;  /* 0x000000958fa77210 */ /* 0x000fe400007fe4ff */
[----:B------:R-:W-:-:S07]  /*5480*/  IADD3 R180, P0, R163, R172, RZ ;  /* 0x000000aca3b47210 */ /* 0x000fce0007f1e0ff */
[----:B0-----:R-:W-:Y:S06]  /*5490*/  @!P1 BRA `(.L_x_49) ;  /* 0x0000000000049947 */ /* 0x001fec0003800000 */
[----:B------:R0:W5:Y:S02]  /*54a0*/  LDG.E.LTC128B.U16 R164, desc[UR40][R178.64] ;  /* 0x00000028b2a47981 */ /* 0x000164000c1e1520 */
.L_x_49:
[----:B------:R-:W-:Y:S05]  /*54b0*/  BSYNC B1 ;  /* 0x0000000000017941 */ /* 0x000fea0003800000 */
.L_x_48:
[----:B-----5:R-:W-:Y:S01]  /*54c0*/  IMAD.U32 R168, R164, 0x10000, RZ ;  /* 0x00010000a4a87824 */ /* 0x020fe200078e00ff */
[----:B------:R-:W-:Y:S01]  /*54d0*/  BSSY B1, `(.L_x_50) ;  /* 0x0000010000017945 */ /* 0x000fe20003800000 */
[----:B------:R-:W-:Y:S02]  /*54e0*/  IMAD.X R181, R169, 0x1, R165, P0 ;  /* 0x00000001a9b57824 */ /* 0x000fe400000e06a5 */
[----:B------:R-:W-:Y:S01]  /*54f0*/  FMUL R169, R168, R145 ;  /* 0x00000091a8a97220 */ /* 0x000fe20000400000 */
[----:B0-----:R-:W-:-:S04]  /*5500*/  IMAD.WIDE.U32 R178, R159, R150, R166 ;  /* 0x000000969fb27225 */ /* 0x001fc800078e00a6 */
[----:B------:R-:W-:Y:S01]  /*5510*/  FFMA R169, R130, R146, R169 ;  /* 0x0000009282a97223 */ /* 0x000fe200000000a9 */
[----:B------:R-:W-:-:S04]  /*5520*/  IADD3 R178, P0, R14, R178, RZ ;  /* 0x000000b20eb27210 */ /* 0x000fc80007f1e0ff */
[----:B------:R-:W-:Y:S02]  /*5530*/  F2FP.BF16.F32.PACK_AB R169, RZ, R169 ;  /* 0x000000a9ffa9723e */ /* 0x000fe400000010ff */
[----:B------:R-:W-:-:S03]  /*5540*/  IADD3.X R179, R15, R161, R179, P0, !PT ;  /* 0x000000a10fb37210 */ /* 0x000fc600007fe4b3 */
[----:B------:R0:W-:Y:S01]  /*5550*/  @P1 STG.E.U16 desc[UR40][R180.64], R169 ;  /* 0x000000a9b4001986 */ /* 0x0001e2000c101528 */
[----:B------:R-:W-:Y:S01]  /*5560*/  ISETP.GT.AND P1, PT, R3, 0x1, P6 ;  /* 0x000000010300780c */ /* 0x000fe20003724270 */
[----:B------:R-:W-:-:S04]  /*5570*/  IMAD.WIDE.U32 R178, R23, R152, R178 ;  /* 0x0000009817b27225 */ /* 0x000fc800078e00b2 */
[----:B------:R-:W-:Y:S01]  /*5580*/  IMAD.IADD R130, R153, 0x1, R179 ;  /* 0x0000000199827824 */ /* 0x000fe200078e02b3 */
[----:B------:R-:W-:-:S04]  /*5590*/  LEA R168, P0, R178, R10, 0x1 ;  /* 0x0000000ab2a87211 */ /* 0x000fc800078008ff */
[----:B0-----:R-:W-:-:S03]  /*55a0*/  LEA.HI.X R169, R178, R11, R130, 0x1, P0 ;  /* 0x0000000bb2a97211 */ /* 0x001fc600000f0c82 */
[----:B------:R-:W-:Y:S06]  /*55b0*/  @!P1 BRA `(.L_x_51) ;  /* 0x0000000000049947 */ /* 0x000fec0003800000 */
[----:B------:R0:W5:Y:S02]  /*55c0*/  LDG.E.LTC128B.U16 R164, desc[UR40][R168.64+0x2] ;  /* 0x00000228a8a47981 */ /* 0x000164000c1e1520 */
.L_x_51:
[----:B------:R-:W-:Y:S05]  /*55d0*/  BSYNC B1 ;  /* 0x0000000000017941 */ /* 0x000fea0003800000 */
.L_x_50:
[----:B-----5:R-:W-:Y:S01]  /*55e0*/  IMAD.U32 R130, R164, 0x10000, RZ ;  /* 0x00010000a4827824 */ /* 0x020fe200078e00ff */
[----:B------:R-:W-:Y:S03]  /*55f0*/  BSSY B1, `(.L_x_52) ;  /* 0x000000a000017945 */ /* 0x000fe60003800000 */
[----:B------:R-:W-:-:S04]  /*5600*/  FMUL R130, R130, R145 ;  /* 0x0000009182827220 */ /* 0x000fc80000400000 */
[----:B------:R-:W-:Y:S01]  /*5610*/  FFMA R131, R131, R146, R130 ;  /* 0x0000009283837223 */ /* 0x000fe20000000082 */
[----:B------:R-:W-:-:S04]  /*5620*/  IADD3 R130, P0, R163, R128, RZ ;  /* 0x00000080a3827210 */ /* 0x000fc80007f1e0ff */
[----:B------:R-:W-:Y:S01]  /*5630*/  F2FP.BF16.F32.PACK_AB R172, RZ, R131 ;  /* 0x00000083ffac723e */ /* 0x000fe200000010ff */
[----:B------:R-:W-:Y:S01]  /*5640*/  IMAD.X R131, R141, 0x1, R165, P0 ;  /* 0x000000018d837824 */ /* 0x000fe200000e06a5 */
[----:B------:R-:W-:-:S04]  /*5650*/  ISETP.GT.AND P0, PT, R3, 0x8, P2 ;  /* 0x000000080300780c */ /* 0x000fc80001704270 */
[----:B------:R2:W-:Y:S09]  /*5660*/  @P1 STG.E.U16 desc[UR40][R130.64+0x2], R172 ;  /* 0x000002ac82001986 */ /* 0x0005f2000c101528 */
[----:B------:R-:W-:Y:S05]  /*5670*/  @!P0 BRA `(.L_x_53) ;  /* 0x0000000000048947 */ /* 0x000fea0003800000 */
[----:B------:R0:W5:Y:S02]  /*5680*/  LDG.E.LTC128B.U16 R164, desc[UR40][R136.64+0x10] ;  /* 0x0000102888a47981 */ /* 0x000164000c1e1520 */
.L_x_53:
[----:B------:R-:W-:Y:S05]  /*5690*/  BSYNC B1 ;  /* 0x0000000000017941 */ /* 0x000fea0003800000 */
.L_x_52:
[----:B--2--5:R-:W-:Y:S01]  /*56a0*/  IMAD.U32 R172, R164, 0x10000, RZ ;  /* 0x00010000a4ac7824 */ /* 0x024fe200078e00ff */
[----:B------:R-:W-:Y:S01]  /*56b0*/  ISETP.GT.AND P1, PT, R3, 0x9, P2 ;  /* 0x000000090300780c */ /* 0x000fe20001724270 */
[----:B------:R-:W-:Y:S01]  /*56c0*/  @P0 IMAD.MOV.U32 R178, RZ, RZ, R128 ;  /* 0x000000ffffb20224 */ /* 0x000fe200078e0080 */
[----:B------:R-:W-:Y:S01]  /*56d0*/  BSSY B1, `(.L_x_54) ;  /* 0x0000009000017945 */ /* 0x000fe20003800000 */
[----:B------:R-:W-:-:S04]  /*56e0*/  FMUL R179, R172, R145 ;  /* 0x00000091acb37220 */ /* 0x000fc80000400000 */
[----:B------:R-:W-:-:S05]  /*56f0*/  FFMA R179, R132, R146, R179 ;  /* 0x0000009284b37223 */ /* 0x000fca00000000b3 */
[----:B------:R-:W-:-:S04]  /*5700*/  F2FP.BF16.F32.PACK_AB R179, RZ, R179 ;  /* 0x000000b3ffb3723e */ /* 0x000fc800000010ff */
[----:B------:R-:W-:Y:S01]  /*5710*/  PRMT R132, R179, 0x7610, R132 ;  /* 0x00007610b3847816 */ /* 0x000fe20000000084 */
[----:B------:R-:W-:-:S05]  /*5720*/  @P0 IMAD.MOV.U32 R179, RZ, RZ, R141 ;  /* 0x000000ffffb30224 */ /* 0x000fca00078e008d */
[----:B------:R2:W-:Y:S01]  /*5730*/  @P0 STG.E.U16 desc[UR40][R178.64+0x10], R132 ;  /* 0x00001084b2000986 */ /* 0x0005e2000c101528 */
[----:B------:R-:W-:Y:S05]  /*5740*/  @!P1 BRA `(.L_x_55) ;  /* 0x0000000000049947 */ /* 0x000fea0003800000 */
[----:B------:R0:W5:Y:S02]  /*5750*/  LDG.E.LTC128B.U16 R164, desc[UR40][R136.64+0x12] ;  /* 0x0000122888a47981 */ /* 0x000164000c1e1520 */
.L_x_55:
[----:B------:R-:W-:Y:S05]  /*5760*/  BSYNC B1 ;  /* 0x0000000000017941 */ /* 0x000fea0003800000 */
.L_x_54:
[----:B--2--5:R-:W-:Y:S01]  /*5770*/  IMAD.U32 R132, R164, 0x10000, RZ ;  /* 0x00010000a4847824 */ /* 0x024fe200078e00ff */
[----:B------:R-:W-:Y:S01]  /*5780*/  ISETP.GT.AND P0, PT, R3, 0x8, P6 ;  /* 0x000000080300780c */ /* 0x000fe20003704270 */
[----:B------:R-:W-:Y:S02]  /*5790*/  BSSY B1, `(.L_x_56) ;  /* 0x000000a000017945 */ /* 0x000fe40003800000 */
[----:B------:R-:W-:-:S04]  /*57a0*/  FMUL R132, R132, R145 ;  /* 0x0000009184847220 */ /* 0x000fc80000400000 */
[----:B------:R-:W-:Y:S01]  /*57b0*/  FFMA R132, R133, R146, R132 ;  /* 0x0000009285847223 */ /* 0x000fe20000000084 */
[----:B------:R-:W-:-:S04]  /*57c0*/  @P1 IMAD.MOV.U32 R133, RZ, RZ, R141 ;  /* 0x000000ffff851224 */ /* 0x000fc800078e008d */
[----:B------:R-:W-:-:S04]  /*57d0*/  F2FP.BF16.F32.PACK_AB R132, RZ, R132 ;  /* 0x00000084ff84723e */ /* 0x000fc800000010ff */
[----:B------:R-:W-:Y:S01]  /*57e0*/  PRMT R172, R132, 0x7610, R172 ;  /* 0x0000761084ac7816 */ /* 0x000fe200000000ac */
[----:B------:R-:W-:-:S05]  /*57f0*/  @P1 IMAD.MOV.U32 R132, RZ, RZ, R128 ;  /* 0x000000ffff841224 */ /* 0x000fca00078e0080 */
[----:B------:R2:W-:Y:S01]  /*5800*/  @P1 STG.E.U16 desc[UR40][R132.64+0x12], R172 ;  /* 0x000012ac84001986 */ /* 0x0005e2000c101528 */
[----:B------:R-:W-:Y:S05]  /*5810*/  @!P0 BRA `(.L_x_57) ;  /* 0x0000000000048947 */ /* 0x000fea0003800000 */
[----:B------:R0:W5:Y:S02]  /*5820*/  LDG.E.LTC128B.U16 R164, desc[UR40][R168.64+0x10] ;  /* 0x00001028a8a47981 */ /* 0x000164000c1e1520 */
.L_x_57:
[----:B------:R-:W-:Y:S05]  /*5830*/  BSYNC B1 ;  /* 0x0000000000017941 */ /* 0x000fea0003800000 */
.L_x_56:
[----:B--2--5:R-:W-:Y:S01]  /*5840*/  IMAD.U32 R132, R164, 0x10000, RZ ;  /* 0x00010000a4847824 */ /* 0x024fe200078e00ff */
[----:B------:R-:W-:Y:S01]  /*5850*/  BSSY B1, `(.L_x_58) ;  /* 0x000000f000017945 */ /* 0x000fe20003800000 */
[----:B------:R-:W-:-:S04]  /*5860*/  IMAD.WIDE.U32 R142, R150, 0x78, R142 ;  /* 0x00000078968e7825 */ /* 0x000fc800078e008e */
[----:B------:R-:W-:Y:S01]  /*5870*/  FMUL R133, R132, R145 ;  /* 0x0000009184857220 */ /* 0x000fe20000400000 */
[----:B------:R-:W-:-:S03]  /*5880*/  IADD3 R132, P1, R148, R142, RZ ;  /* 0x0000008e94847210 */ /* 0x000fc60007f3e0ff */
[----:B------:R-:W-:Y:S01]  /*5890*/  FFMA R134, R134, R146, R133 ;  /* 0x0000009286867223 */ /* 0x000fe20000000085 */
[----:B------:R-:W-:-:S04]  /*58a0*/  IADD3.X R133, R149, R151, R143, P1, !PT ;  /* 0x0000009795857210 */ /* 0x000fc80000ffe48f */
[----:B------:R-:W-:Y:S01]  /*58b0*/  F2FP.BF16.F32.PACK_AB R134, RZ, R134 ;  /* 0x00000086ff86723e */ /* 0x000fe200000010ff */
[----:B------:R-:W-:-:S04]  /*58c0*/  IMAD.WIDE.U32 R132, R159, R150, R132 ;  /* 0x000000969f847225 */ /* 0x000fc800078e0084 */
[----:B------:R2:W-:Y:S01]  /*58d0*/  @P0 STG.E.U16 desc[UR40][R130.64+0x10], R134 ;  /* 0x0000108682000986 */ /* 0x0005e2000c101528 */
[----:B------:R-:W-:Y:S02]  /*58e0*/  ISETP.GT.AND P0, PT, R3, 0x9, P6 ;  /* 0x000000090300780c */ /* 0x000fe40003704270 */
[----:B------:R-:W-:-:S04]  /*58f0*/  IADD3 R142, P1, R14, R132, RZ ;  /* 0x000000840e8e7210 */ /* 0x000fc80007f3e0ff */
[----:B------:R-:W-:-:S03]  /*5900*/  IADD3.X R143, R15, R161, R133, P1, !PT ;  /* 0x000000a10f8f7210 */ /* 0x000fc60000ffe485 */
[----:B------:R-:W-:-:S04]  /*5910*/  IMAD.WIDE.U32 R142, R23, R152, R142 ;  /* 0x00000098178e7225 */ /* 0x000fc800078e008e */
[----:B--2---:R-:W-:Y:S05]  /*5920*/  @!P0 BRA `(.L_x_59) ;  /* 0x0000000000048947 */ /* 0x004fea0003800000 */
[----:B------:R2:W5:Y:S02]  /*5930*/  LDG.E.LTC128B.U16 R164, desc[UR40][R168.64+0x12] ;  /* 0x00001228a8a47981 */ /* 0x000564000c1e1520 */
.L_x_59:
[----:B------:R-:W-:Y:S05]  /*5940*/  BSYNC B1 ;  /* 0x0000000000017941 */ /* 0x000fea0003800000 */
.L_x_58:
[----:B-----5:R-:W-:Y:S01]  /*5950*/  IMAD.U32 R134, R164, 0x10000, RZ ;  /* 0x00010000a4867824 */ /* 0x020fe200078e00ff */
[----:B------:R-:W-:Y:S01]  /*5960*/  LEA R132, P1, R142, R10, 0x1 ;  /* 0x0000000a8e847211 */ /* 0x000fe200078208ff */
[----:B------:R-:W-:Y:S01]  /*5970*/  IMAD.IADD R133, R153, 0x1, R143 ;  /* 0x0000000199857824 */ /* 0x000fe200078e028f */
[----:B------:R-:W-:Y:S01]  /*5980*/  SHF.L.U64.HI R143, R12, 0x8, R13 ;  /* 0x000000080c8f7819 */ /* 0x000fe2000001020d */
[----:B------:R-:W-:Y:S01]  /*5990*/  FMUL R134, R134, R145 ;  /* 0x0000009186867220 */ /* 0x000fe20000400000 */
[----:B------:R-:W-:Y:S02]  /*59a0*/  IMAD.SHL.U32 R155, R12, 0x100, RZ ;  /* 0x000001000c9b7824 */ /* 0x000fe400078e00ff */
[----:B------:R-:W-:Y:S01]  /*59b0*/  LEA.HI.X R133, R142, R11, R133, 0x1, P1 ;  /* 0x0000000b8e857211 */ /* 0x000fe200008f0c85 */
[----:B------:R-:W-:Y:S01]  /*59c0*/  FFMA R134, R135, R146, R134 ;  /* 0x0000009287867223 */ /* 0x000fe20000000086 */
[----:B------:R-:W-:Y:S01]  /*59d0*/  IADD3 R154, P1, R154, R170, RZ ;  /* 0x000000aa9a9a7210 */ /* 0x000fe20007f3e0ff */
[----:B------:R-:W-:-:S03]  /*59e0*/  IMAD.WIDE.U32 R166, R150, 0x78, R166 ;  /* 0x0000007896a67825 */ /* 0x000fc600078e00a6 */
[----:B------:R-:W-:Y:S01]  /*59f0*/  F2FP.BF16.F32.PACK_AB R135, RZ, R134 ;  /* 0x00000086ff87723e */ /* 0x000fe200000010ff */
[----:B------:R-:W-:Y:S01]  /*5a00*/  IMAD.X R157, R177, 0x1, R157, P1 ;  /* 0x00000001b19d7824 */ /* 0x000fe200008e069d */
[----:B------:R-:W-:-:S04]  /*5a10*/  LEA R156, P1, R154, R10, 0x1 ;  /* 0x0000000a9a9c7211 */ /* 0x000fc800078208ff */
[----:B------:R-:W-:Y:S02]  /*5a20*/  LEA.HI.X R157, R154, R11, R157, 0x1, P1 ;  /* 0x0000000b9a9d7211 */ /* 0x000fe400008f0c9d */
[----:B------:R-:W-:Y:S02]  /*5a30*/  IADD3 R134, P1, R175, R6, RZ ;  /* 0x00000006af867210 */ /* 0x000fe40007f3e0ff */
[----:B------:R-:W-:-:S03]  /*5a40*/  PRMT R154, R135, 0x7610, R154 ;  /* 0x00007610879a7816 */ /* 0x000fc6000000009a */
[----:B------:R-:W-:Y:S02]  /*5a50*/  IMAD.X R135, R173, 0x1, R7, P1 ;  /* 0x00000001ad877824 */ /* 0x000fe400008e0607 */
[----:B------:R0:W-:Y:S01]  /*5a60*/  @P0 STG.E.U16 desc[UR40][R130.64+0x12], R154 ;  /* 0x0000129a82000986 */ /* 0x0001e2000c101528 */
[----:B------:R-:W-:-:S04]  /*5a70*/  IADD3 R12, P0, P1, R163, R128, R155 ;  /* 0x00000080a30c7210 */ /* 0x000fc8000791e09b */
[----:B------:R-:W-:Y:S02]  /*5a80*/  IADD3.X R13, R165, R141, R143, P0, P1 ;  /* 0x0000008da50d7210 */ /* 0x000fe400007e248f */
[----:B------:R-:W-:Y:S02]  /*5a90*/  IADD3 R148, P0, R148, R166, RZ ;  /* 0x000000a694947210 */ /* 0x000fe40007f1e0ff */
[----:B------:R-:W-:Y:S02]  /*5aa0*/  ISETP.GT.AND P1, PT, R147, 0x100, PT ;  /* 0x000001009300780c */ /* 0x000fe40003f24270 */
[----:B------:R-:W-:Y:S02]  /*5ab0*/  IADD3.X R149, R149, R151, R167, P0, !PT ;  /* 0x0000009795957210 */ /* 0x000fe400007fe4a7 */
[----:B------:R-:W-:-:S13]  /*5ac0*/  ISETP.GT.AND P0, PT, R3, RZ, P1 ;  /* 0x000000ff0300720c */ /* 0x000fda0000f04270 */
[----:B------:R-:W3:Y:S01]  /*5ad0*/  @P0 LDG.E.LTC128B.U16 R164, desc[UR40][R156.64] ;  /* 0x000000289ca40981 */ /* 0x000ee2000c1e1520 */
[----:B------:R-:W-:Y:S01]  /*5ae0*/  BSSY B1, `(.L_x_60) ;  /* 0x000000d000017945 */ /* 0x000fe20003800000 */
[----:B---3--:R-:W-:-:S04]  /*5af0*/  IMAD.U32 R142, R164, 0x10000, RZ ;  /* 0x00010000a48e7824 */ /* 0x008fc800078e00ff */
[----:B------:R-:W-:-:S04]  /*5b00*/  FMUL R151, R142, R145 ;  /* 0x000000918e977220 */ /* 0x000fc80000400000 */
[----:B------:R-:W-:-:S05]  /*5b10*/  FFMA R151, R120, R146, R151 ;  /* 0x0000009278977223 */ /* 0x000fca0000000097 */
[----:B------:R-:W-:-:S04]  /*5b20*/  F2FP.BF16.F32.PACK_AB R151, RZ, R151 ;  /* 0x00000097ff97723e */ /* 0x000fc800000010ff */
[----:B------:R-:W-:Y:S01]  /*5b30*/  PRMT R120, R151, 0x7610, R120 ;  /* 0x0000761097787816 */ /* 0x000fe20000000078 */
[----:B------:R-:W-:-:S04]  /*5b40*/  IMAD.WIDE.U32 R150, R159, R150, R148 ;  /* 0x000000969f967225 */ /* 0x000fc800078e0094 */
[----:B------:R0:W-:Y:S01]  /*5b50*/  @P0 STG.E.U16 desc[UR40][R134.64], R120 ;  /* 0x0000007886000986 */ /* 0x0001e2000c101528 */
[----:B------:R-:W-:-:S04]  /*5b60*/  IADD3 R14, P0, R14, R150, RZ ;  /* 0x000000960e0e7210 */ /* 0x000fc80007f1e0ff */
[----:B------:R-:W-:Y:S02]  /*5b70*/  IADD3.X R15, R15, R161, R151, P0, !PT ;  /* 0x000000a10f0f7210 */ /* 0x000fe400007fe497 */
[----:B------:R-:W-:-:S13]  /*5b80*/  ISETP.GT.AND P0, PT, R3, 0x1, P1 ;  /* 0x000000010300780c */ /* 0x000fda0000f04270 */
[----:B0-----:R-:W-:Y:S05]  /*5b90*/  @!P0 BRA `(.L_x_61) ;  /* 0x0000000000048947 */ /* 0x001fea0003800000 */
[----:B------:R0:W5:Y:S02]  /*5ba0*/  LDG.E.LTC128B.U16 R164, desc[UR40][R132.64+0x2] ;  /* 0x0000022884a47981 */ /* 0x000164000c1e1520 */
.L_x_61:
[----:B------:R-:W-:Y:S05]  /*5bb0*/  BSYNC B1 ;  /* 0x0000000000017941 */ /* 0x000fea0003800000 */
.L_x_60:
[----:B-----5:R-:W-:Y:S01]  /*5bc0*/  IMAD.U32 R120, R164, 0x10000, RZ ;  /* 0x00010000a4787824 */ /* 0x020fe200078e00ff */
[----:B------:R-:W-:Y:S03]  /*5bd0*/  BSSY B1, `(.L_x_62) ;  /* 0x0000012000017945 */ /* 0x000fe60003800000 */
[----:B------:R-:W-:-:S04]  /*5be0*/  FMUL R120, R120, R145 ;  /* 0x0000009178787220 */ /* 0x000fc80000400000 */
[----:B------:R-:W-:-:S05]  /*5bf0*/  FFMA R120, R121, R146, R120 ;  /* 0x0000009279787223 */ /* 0x000fca0000000078 */
[----:B------:R-:W-:-:S04]  /*5c00*/  F2FP.BF16.F32.PACK_AB R120, RZ, R120 ;  /* 0x00000078ff78723e */ /* 0x000fc800000010ff */
[----:B------:R-:W-:Y:S01]  /*5c10*/  PRMT R142, R120, 0x7610, R142 ;  /* 0x00007610788e7816 */ /* 0x000fe2000000008e */
[----:B------:R-:W-:-:S04]  /*5c20*/  IMAD.WIDE.U32 R120, R23, R152, R14 ;  /* 0x0000009817787225 */ /* 0x000fc800078e000e */
[----:B------:R3:W-:Y:S01]  /*5c30*/  @P0 STG.E.U16 desc[UR40][R134.64+0x2], R142 ;  /* 0x0000028e86000986 */ /* 0x0007e2000c101528 */
[----:B------:R-:W-:Y:S01]  /*5c40*/  LEA R14, P0, R158, R10, 0x1 ;  /* 0x0000000a9e0e7211 */ /* 0x000fe200078008ff */
[----:B------:R-:W-:-:S03]  /*5c50*/  IMAD.IADD R153, R153, 0x1, R121 ;  /* 0x0000000199997824 */ /* 0x000fc600078e0279 */
[----:B------:R-:W-:Y:S02]  /*5c60*/  LEA.HI.X R15, R158, R11, R160, 0x1, P0 ;  /* 0x0000000b9e0f7211 */ /* 0x000fe400000f0ca0 */
[----:B------:R-:W-:-:S04]  /*5c70*/  LEA R10, P0, R120, R10, 0x1 ;  /* 0x0000000a780a7211 */ /* 0x000fc800078008ff */
[----:B------:R-:W-:Y:S02]  /*5c80*/  LEA.HI.X R11, R120, R11, R153, 0x1, P0 ;  /* 0x0000000b780b7211 */ /* 0x000fe400000f0c99 */
[----:B------:R-:W-:-:S05]  /*5c90*/  IADD3 R120, P0, R134, R163, RZ ;  /* 0x000000a386787210 */ /* 0x000fca0007f1e0ff */
[----:B------:R-:W-:Y:S01]  /*5ca0*/  IMAD.X R121, R135, 0x1, R165, P0 ;  /* 0x0000000187797824 */ /* 0x000fe200000e06a5 */
[----:B------:R-:W-:-:S04]  /*5cb0*/  ISETP.GT.AND P0, PT, R147, 0x108, PT ;  /* 0x000001089300780c */ /* 0x000fc80003f04270 */
[----:B------:R-:W-:-:S13]  /*5cc0*/  ISETP.GT.AND P5, PT, R3, RZ, P0 ;  /* 0x000000ff0300720c */ /* 0x000fda00007a4270 */
[----:B---3--:R-:W-:Y:S05]  /*5cd0*/  @!P5 BRA `(.L_x_63) ;  /* 0x000000000004d947 */ /* 0x008fea0003800000 */
[----:B------:R3:W5:Y:S02]  /*5ce0*/  LDG.E.LTC128B.U16 R164, desc[UR40][R14.64] ;  /* 0x000000280ea47981 */ /* 0x000764000c1e1520 */
.L_x_63:
[----:B------:R-:W-:Y:S05]  /*5cf0*/  BSYNC B1 ;  /* 0x0000000000017941 */ /* 0x000fea0003800000 */
.L_x_62:
[----:B---3-5:R-:W-:Y:S01]  /*5d00*/  IMAD.U32 R14, R164, 0x10000, RZ ;  /* 0x00010000a40e7824 */ /* 0x028fe200078e00ff */
[----:B------:R-:W-:Y:S03]  /*5d10*/  BSSY B1, `(.L_x_64) ;  /* 0x0000008000017945 */ /* 0x000fe60003800000 */
[----:B------:R-:W-:-:S04]  /*5d20*/  FMUL R15, R14, R145 ;  /* 0x000000910e0f7220 */ /* 0x000fc80000400000 */
[----:B------:R-:W-:-:S05]  /*5d30*/  FFMA R15, R122, R146, R15 ;  /* 0x000000927a0f7223 */ /* 0x000fca000000000f */
[----:B------:R-:W-:-:S05]  /*5d40*/  F2FP.BF16.F32.PACK_AB R15, RZ, R15 ;  /* 0x0000000fff0f723e */ /* 0x000fca00000010ff */
[----:B------:R3:W-:Y:S01]  /*5d50*/  @P5 STG.E.U16 desc[UR40][R120.64], R15 ;  /* 0x0000000f78005986 */ /* 0x0007e2000c101528 */
[----:B------:R-:W-:-:S13]  /*5d60*/  ISETP.GT.AND P5, PT, R3, 0x1, P0 ;  /* 0x000000010300780c */ /* 0x000fda00007a4270 */
[----:B---3--:R-:W-:Y:S05]  /*5d70*/  @!P5 BRA `(.L_x_65) ;  /* 0x000000000004d947 */ /* 0x008fea0003800000 */
[----:B------:R3:W5:Y:S02]  /*5d80*/  LDG.E.LTC128B.U16 R164, desc[UR40][R10.64+0x2] ;  /* 0x000002280aa47981 */ /* 0x000764000c1e1520 */
.L_x_65:
[----:B------:R-:W-:Y:S05]  /*5d90*/  BSYNC B1 ;  /* 0x0000000000017941 */ /* 0x000fea0003800000 */
.L_x_64:
[----:B-----5:R-:W-:Y:S01]  /*5da0*/  IMAD.U32 R14, R164, 0x10000, RZ ;  /* 0x00010000a40e7824 */ /* 0x020fe200078e00ff */
[----:B------:R-:W-:Y:S03]  /*5db0*/  BSSY B1, `(.L_x_66) ;  /* 0x0000008000017945 */ /* 0x000fe60003800000 */
[----:B------:R-:W-:-:S04]  /*5dc0*/  FMUL R14, R14, R145 ;  /* 0x000000910e0e7220 */ /* 0x000fc80000400000 */
[----:B------:R-:W-:-:S05]  /*5dd0*/  FFMA R14, R123, R146, R14 ;  /* 0x000000927b0e7223 */ /* 0x000fca000000000e */
[----:B------:R-:W-:-:S05]  /*5de0*/  F2FP.BF16.F32.PACK_AB R14, RZ, R14 ;  /* 0x0000000eff0e723e */ /* 0x000fca00000010ff */
[----:B------:R0:W-:Y:S01]  /*5df0*/  @P5 STG.E.U16 desc[UR40][R120.64+0x2], R14 ;  /* 0x0000020e78005986 */ /* 0x0001e2000c101528 */
[----:B------:R-:W-:-:S13]  /*5e00*/  ISETP.GT.AND P5, PT, R3, 0x8, P1 ;  /* 0x000000080300780c */ /* 0x000fda0000fa4270 */
[----:B0-----:R-:W-:Y:S05]  /*5e10*/  @!P5 BRA `(.L_x_67) ;  /* 0x000000000004d947 */ /* 0x001fea0003800000 */
[----:B------:R0:W5:Y:S02]  /*5e20*/  LDG.E.LTC128B.U16 R164, desc[UR40][R132.64+0x10] ;  /* 0x0000102884a47981 */ /* 0x000164000c1e1520 */
.L_x_67:
[----:B------:R-:W-:Y:S05]  /*5e30*/  BSYNC B1 ;  /* 0x0000000000017941 */ /* 0x000fea0003800000 */
.L_x_66:
[----:B-----5:R-:W-:Y:S01]  /*5e40*/  IMAD.U32 R14, R164, 0x10000, RZ ;  /* 0x00010000a40e7824 */ /* 0x020fe200078e00ff */
[----:B------:R-:W-:Y:S03]  /*5e50*/  BSSY B1, `(.L_x_68) ;  /* 0x000000b000017945 */ /* 0x000fe60003800000 */
[----:B------:R-:W-:Y:S01]  /*5e60*/  FMUL R15, R14, R145 ;  /* 0x000000910e0f7220 */ /* 0x000fe20000400000 */
[----:B------:R-:W-:-:S03]  /*5e70*/  @P5 IMAD.MOV.U32 R14, RZ, RZ, R134 ;  /* 0x000000ffff0e5224 */ /* 0x000fc600078e0086 */
[----:B------:R-:W-:-:S05]  /*5e80*/  FFMA R15, R124, R146, R15 ;  /* 0x000000927c0f7223 */ /* 0x000fca000000000f */
[----:B------:R-:W-:-:S04]  /*5e90*/  F2FP.BF16.F32.PACK_AB R15, RZ, R15 ;  /* 0x0000000fff0f723e */ /* 0x000fc800000010ff */
[----:B------:R-:W-:Y:S02]  /*5ea0*/  PRMT R23, R15, 0x7610, R23 ;  /* 0x000076100f177816 */ /* 0x000fe40000000017 */
[----:B------:R-:W-:-:S05]  /*5eb0*/  @P5 MOV R15, R135 ;  /* 0x00000087000f5202 */ /* 0x000fca0000000f00 */
[----:B------:R0:W-:Y:S01]  /*5ec0*/  @P5 STG.E.U16 desc[UR40][R14.64+0x10], R23 ;  /* 0x000010170e005986 */ /* 0x0001e2000c101528 */
[----:B------:R-:W-:-:S13]  /*5ed0*/  ISETP.GT.AND P5, PT, R3, 0x9, P1 ;  /* 0x000000090300780c */ /* 0x000fda0000fa4270 */
[----:B0-----:R-:W-:Y:S05]  /*5ee0*/  @!P5 BRA `(.L_x_69) ;  /* 0x000000000004d947 */ /* 0x001fea0003800000 */
[----:B------:R0:W5:Y:S02]  /*5ef0*/  LDG.E.LTC128B.U16 R164, desc[UR40][R132.64+0x12] ;  /* 0x0000122884a47981 */ /* 0x000164000c1e1520 */
.L_x_69:
[----:B------:R-:W-:Y:S05]  /*5f00*/  BSYNC B1 ;  /* 0x0000000000017941 */ /* 0x000fea0003800000 */
.L_x_68:
[----:B-----5:R-:W-:Y:S01]  /*5f10*/  IMAD.U32 R14, R164, 0x10000, RZ ;  /* 0x00010000a40e7824 */ /* 0x020fe200078e00ff */
[----:B------:R-:W-:Y:S01]  /*5f20*/  BSSY B1, `(.L_x_70) ;  /* 0x000000d000017945 */ /* 0x000fe20003800000 */
[----:B------:R-:W-:Y:S02]  /*5f30*/  @P5 IMAD.MOV.U32 R15, RZ, RZ, R135 ;  /* 0x000000ffff0f5224 */ /* 0x000fe400078e0087 */
[----:B------:R-:W-:-:S04]  /*5f40*/  FMUL R14, R14, R145 ;  /* 0x000000910e0e7220 */ /* 0x000fc80000400000 */
[----:B------:R-:W-:-:S05]  /*5f50*/  FFMA R14, R125, R146, R14 ;  /* 0x000000927d0e7223 */ /* 0x000fca000000000e */
[----:B------:R-:W-:-:S04]  /*5f60*/  F2FP.BF16.F32.PACK_AB R14, RZ, R14 ;  /* 0x0000000eff0e723e */ /* 0x000fc800000010ff */
[----:B------:R-:W-:Y:S01]  /*5f70*/  PRMT R23, R14, 0x7610, R23 ;  /* 0x000076100e177816 */ /* 0x000fe20000000017 */
[----:B------:R-:W-:-:S05]  /*5f80*/  @P5 IMAD.MOV.U32 R14, RZ, RZ, R134 ;  /* 0x000000ffff0e5224 */ /* 0x000fca00078e0086 */
[----:B------:R0:W-:Y:S01]  /*5f90*/  @P5 STG.E.U16 desc[UR40][R14.64+0x12], R23 ;  /* 0x000012170e005986 */ /* 0x0001e2000c101528 */
[----:B------:R-:W-:-:S05]  /*5fa0*/  IADD3 R122, P5, R134, R163, RZ ;  /* 0x000000a3867a7210 */ /* 0x000fca0007fbe0ff */
[----:B------:R-:W-:Y:S01]  /*5fb0*/  IMAD.X R123, R135, 0x1, R165, P5 ;  /* 0x00000001877b7824 */ /* 0x000fe200028e06a5 */
[----:B------:R-:W-:-:S13]  /*5fc0*/  ISETP.GT.AND P5, PT, R3, 0x8, P0 ;  /* 0x000000080300780c */ /* 0x000fda00007a4270 */
[----:B0-----:R-:W-:Y:S05]  /*5fd0*/  @!P5 BRA `(.L_x_71) ;  /* 0x000000000004d947 */ /* 0x001fea0003800000 */
[----:B------:R0:W5:Y:S02]  /*5fe0*/  LDG.E.LTC128B.U16 R164, desc[UR40][R10.64+0x10] ;  /* 0x000010280aa47981 */ /* 0x000164000c1e1520 */
.L_x_71:
[----:B------:R-:W-:Y:S05]  /*5ff0*/  BSYNC B1 ;  /* 0x0000000000017941 */ /* 0x000fea0003800000 */
.L_x_70:
[----:B-----5:R-:W-:Y:S01]  /*6000*/  IMAD.U32 R14, R164, 0x10000, RZ ;  /* 0x00010000a40e7824 */ /* 0x020fe200078e00ff */
[----:B------:R-:W-:Y:S03]  /*6010*/  BSSY B1, `(.L_x_72) ;  /* 0x000000c000017945 */ /* 0x000fe60003800000 */
[----:B------:R-:W-:-:S04]  /*6020*/  FMUL R15, R14, R145 ;  /* 0x000000910e0f7220 */ /* 0x000fc80000400000 */
[----:B------:R-:W-:-:S05]  /*6030*/  FFMA R15, R126, R146, R15 ;  /* 0x000000927e0f7223 */ /* 0x000fca000000000f */
[----:B------:R-:W-:-:S05]  /*6040*/  F2FP.BF16.F32.PACK_AB R15, RZ, R15 ;  /* 0x0000000fff0f723e */ /* 0x000fca00000010ff */
[----:B------:R1:W-:Y:S01]  /*6050*/  @P5 STG.E.U16 desc[UR40][R122.64+0x10], R15 ;  /* 0x0000100f7a005986 */ /* 0x0003e2000c101528 */
[----:B------:R-:W-:-:S05]  /*6060*/  IADD3 R14, P5, R155, R128, RZ ;  /* 0x000000809b0e7210 */ /* 0x000fca0007fbe0ff */
[----:B-1----:R-:W-:Y:S01]  /*6070*/  IMAD.X R15, R141, 0x1, R143, P5 ;  /* 0x000000018d0f7824 */ /* 0x002fe200028e068f */
[----:B------:R-:W-:-:S05]  /*6080*/  IADD3 R120, P5, R163, R14, RZ ;  /* 0x0000000ea3787210 */ /* 0x000fca0007fbe0ff */
[----:B------:R-:W-:Y:S01]  /*6090*/  IMAD.X R121, R165, 0x1, R15, P5 ;  /* 0x00000001a5797824 */ /* 0x000fe200028e060f */
[----:B------:R-:W-:-:S13]  /*60a0*/  ISETP.GT.AND P5, PT, R3, 0x9, P0 ;  /* 0x000000090300780c */ /* 0x000fda00007a4270 */
[----:B------:R-:W-:Y:S05]  /*60b0*/  @!P5 BRA `(.L_x_73) ;  /* 0x000000000004d947 */ /* 0x000fea0003800000 */
[----:B------:R1:W5:Y:S02]  /*60c0*/  LDG.E.LTC128B.U16 R164, desc[UR40][R10.64+0x12] ;  /* 0x000012280aa47981 */ /* 0x000364000c1e1520 */
.L_x_73:
[----:B------:R-:W-:Y:S05]  /*60d0*/  BSYNC B1 ;  /* 0x0000000000017941 */ /* 0x000fea0003800000 */
.L_x_72:
        /* <DEDUP_REMOVED lines=9> */
.L_x_75:
[----:B------:R-:W-:Y:S05]  /*6170*/  BSYNC B1 ;  /* 0x0000000000017941 */ /* 0x000fea0003800000 */
.L_x_74:
        /* <DEDUP_REMOVED lines=9> */
.L_x_77:
[----:B------:R-:W-:Y:S05]  /*6210*/  BSYNC B1 ;  /* 0x0000000000017941 */ /* 0x000fea0003800000 */
.L_x_76:
        /* <DEDUP_REMOVED lines=9> */
.L_x_79:
[----:B------:R-:W-:Y:S05]  /*62b0*/  BSYNC B1 ;  /* 0x0000000000017941 */ /* 0x000fea0003800000 */
.L_x_78:
        /* <DEDUP_REMOVED lines=9> */
.L_x_81:
[----:B------:R-:W-:Y:S05]  /*6350*/  BSYNC B1 ;  /* 0x0000000000017941 */ /* 0x000fea0003800000 */
.L_x_80:
        /* <DEDUP_REMOVED lines=9> */
.L_x_83:
[----:B------:R-:W-:Y:S05]  /*63f0*/  BSYNC B1 ;  /* 0x0000000000017941 */ /* 0x000fea0003800000 */
.L_x_82:
        /* <DEDUP_REMOVED lines=9> */
.L_x_85:
[----:B------:R-:W-:Y:S05]  /*6490*/  BSYNC B1 ;  /* 0x0000000000017941 */ /* 0x000fea0003800000 */
.L_x_84:
        /* <DEDUP_REMOVED lines=9> */
.L_x_87:
[----:B------:R-:W-:Y:S05]  /*6530*/  BSYNC B1 ;  /* 0x0000000000017941 */ /* 0x000fea0003800000 */
.L_x_86:
        /* <DEDUP_REMOVED lines=9> */
.L_x_89:
[----:B------:R-:W-:Y:S05]  /*65d0*/  BSYNC B1 ;  /* 0x0000000000017941 */ /* 0x000fea0003800000 */
.L_x_88:
        /* <DEDUP_REMOVED lines=9> */
.L_x_91:
[----:B------:R-:W-:Y:S05]  /*6670*/  BSYNC B1 ;  /* 0x0000000000017941 */ /* 0x000fea0003800000 */
.L_x_90:
[----:B-----5:R-:W-:Y:S01]  /*6680*/  IMAD.U32 R112, R164, 0x10000, RZ ;  /* 0x00010000a4707824 */ /* 0x020fe200078e00ff */
[----:B------:R-:W-:Y:S01]  /*6690*/  BSSY B1, `(.L_x_92) ;  /* 0x000000a000017945 */ /* 0x000fe20003800000 */
[----:B------:R-:W-:Y:S02]  /*66a0*/  @P5 IMAD.MOV.U32 R113, RZ, RZ, R141 ;  /* 0x000000ffff715224 */ /* 0x000fe400078e008d */
[----:B------:R-:W-:Y:S01]  /*66b0*/  FMUL R23, R112, R145 ;  /* 0x0000009170177220 */ /* 0x000fe20000400000 */
[----:B------:R-:W-:-:S03]  /*66c0*/  @P5 IMAD.MOV.U32 R112, RZ, RZ, R128 ;  /* 0x000000ffff705224 */ /* 0x000fc600078e0080 */
[----:B------:R-:W-:-:S05]  /*66d0*/  FFMA R23, R104, R146, R23 ;  /* 0x0000009268177223 */ /* 0x000fca0000000017 */
[----:B------:R-:W-:-:S05]  /*66e0*/  F2FP.BF16.F32.PACK_AB R23, RZ, R23 ;  /* 0x00000017ff17723e */ /* 0x000fca00000010ff */
[----:B------:R0:W-:Y:S01]  /*66f0*/  @P5 STG.E.U16 desc[UR40][R112.64+0x20], R23 ;  /* 0x0000201770005986 */ /* 0x0001e2000c101528 */
[----:B------:R-:W-:-:S13]  /*6700*/  ISETP.GT.AND P5, PT, R3, 0x11, P2 ;  /* 0x000000110300780c */ /* 0x000fda00017a4270 */
[----:B0-----:R-:W-:Y:S05]  /*6710*/  @!P5 BRA `(.L_x_93) ;  /* 0x000000000004d947 */ /* 0x001fea0003800000 */
[----:B------:R0:W5:Y:S02]  /*6720*/  LDG.E.LTC128B.U16 R164, desc[UR40][R136.64+0x22] ;  /* 0x0000222888a47981 */ /* 0x000164000c1e1520 */
.L_x_93:
[----:B------:R-:W-:Y:S05]  /*6730*/  BSYNC B1 ;  /* 0x0000000000017941 */ /* 0x000fea0003800000 */
.L_x_92:
[----:B-----5:R-:W-:Y:S01]  /*6740*/  IMAD.U32 R104, R164, 0x10000, RZ ;  /* 0x00010000a4687824 */ /* 0x020fe200078e00ff */
[----:B------:R-:W-:Y:S03]  /*6750*/  BSSY B1, `(.L_x_94) ;  /* 0x000000b000017945 */ /* 0x000fe60003800000 */
[----:B------:R-:W-:-:S04]  /*6760*/  FMUL R104, R104, R145 ;  /* 0x0000009168687220 */ /* 0x000fc80000400000 */
[----:B------:R-:W-:Y:S01]  /*6770*/  FFMA R104, R105, R146, R104 ;  /* 0x0000009269687223 */ /* 0x000fe20000000068 */
[----:B------:R-:W-:-:S04]  /*6780*/  @P5 IMAD.MOV.U32 R105, RZ, RZ, R141 ;  /* 0x000000ffff695224 */ /* 0x000fc800078e008d */
[----:B------:R-:W-:-:S04]  /*6790*/  F2FP.BF16.F32.PACK_AB R104, RZ, R104 ;  /* 0x00000068ff68723e */ /* 0x000fc800000010ff */
[----:B------:R-:W-:Y:S01]  /*67a0*/  PRMT R23, R104, 0x7610, R23 ;  /* 0x0000761068177816 */ /* 0x000fe20000000017 */
[----:B------:R-:W-:-:S05]  /*67b0*/  @P5 IMAD.MOV.U32 R104, RZ, RZ, R128 ;  /* 0x000000ffff685224 */ /* 0x000fca00078e0080 */
[----:B------:R0:W-:Y:S01]  /*67c0*/  @P5 STG.E.U16 desc[UR40][R104.64+0x22], R23 ;  /* 0x0000221768005986 */ /* 0x0001e2000c101528 */
[----:B------:R-:W-:-:S13]  /*67d0*/  ISETP.GT.AND P5, PT, R3, 0x10, P6 ;  /* 0x000000100300780c */ /* 0x000fda00037a4270 */
[----:B0-----:R-:W-:Y:S05]  /*67e0*/  @!P5 BRA `(.L_x_95) ;  /* 0x000000000004d947 */ /* 0x001fea0003800000 */
[----:B------:R0:W5:Y:S02]  /*67f0*/  LDG.E.LTC128B.U16 R164, desc[UR40][R168.64+0x20] ;  /* 0x00002028a8a47981 */ /* 0x000164000c1e1520 */
.L_x_95:
[----:B------:R-:W-:Y:S05]  /*6800*/  BSYNC B1 ;  /* 0x0000000000017941 */ /* 0x000fea0003800000 */
.L_x_94:
        /* <DEDUP_REMOVED lines=11> */
.L_x_97:
[----:B------:R-:W-:Y:S05]  /*68c0*/  BSYNC B1 ;  /* 0x0000000000017941 */ /* 0x000fea0003800000 */
.L_x_96:
[----:B-----5:R-:W-:Y:S01]  /*68d0*/  SHF.L.U32 R104, R164, 0x10, RZ ;  /* 0x00000010a4687819 */ /* 0x020fe200000006ff */
[----:B------:R-:W-:Y:S01]  /*68e0*/  @P5 IMAD.MOV.U32 R105, RZ, RZ, R131 ;  /* 0x000000ffff695224 */ /* 0x000fe200078e0083 */
[----:B------:R-:W-:Y:S03]  /*68f0*/  BSSY B1, `(.L_x_98) ;  /* 0x000000a000017945 */ /* 0x000fe60003800000 */
[----:B------:R-:W-:-:S04]  /*6900*/  FMUL R104, R104, R145 ;  /* 0x0000009168687220 */ /* 0x000fc80000400000 */
[----:B------:R-:W-:-:S05]  /*6910*/  FFMA R104, R107, R146, R104 ;  /* 0x000000926b687223 */ /* 0x000fca0000000068 */
[----:B------:R-:W-:-:S04]  /*6920*/  F2FP.BF16.F32.PACK_AB R104, RZ, R104 ;  /* 0x00000068ff68723e */ /* 0x000fc800000010ff */
[----:B------:R-:W-:Y:S01]  /*6930*/  PRMT R23, R104, 0x7610, R23 ;  /* 0x0000761068177816 */ /* 0x000fe20000000017 */
[----:B------:R-:W-:-:S05]  /*6940*/  @P5 IMAD.MOV.U32 R104, RZ, RZ, R130 ;  /* 0x000000ffff685224 */ /* 0x000fca00078e0082 */
[----:B------:R0:W-:Y:S01]  /*6950*/  @P5 STG.E.U16 desc[UR40][R104.64+0x22], R23 ;  /* 0x0000221768005986 */ /* 0x0001e2000c101528 */
[----:B------:R-:W-:-:S13]  /*6960*/  ISETP.GT.AND P5, PT, R3, 0x18, P2 ;  /* 0x000000180300780c */ /* 0x000fda00017a4270 */
[----:B0-----:R-:W-:Y:S05]  /*6970*/  @!P5 BRA `(.L_x_99) ;  /* 0x000000000004d947 */ /* 0x001fea0003800000 */
[----:B------:R0:W5:Y:S02]  /*6980*/  LDG.E.LTC128B.U16 R164, desc[UR40][R136.64+0x30] ;  /* 0x0000302888a47981 */ /* 0x000164000c1e1520 */
.L_x_99:
[----:B------:R-:W-:Y:S05]  /*6990*/  BSYNC B1 ;  /* 0x0000000000017941 */ /* 0x000fea0003800000 */
.L_x_98:
        /* <DEDUP_REMOVED lines=11> */
.L_x_101:
[----:B------:R-:W-:Y:S05]  /*6a50*/  BSYNC B1 ;  /* 0x0000000000017941 */ /* 0x000fea0003800000 */
.L_x_100:
        /* <DEDUP_REMOVED lines=12> */
.L_x_103:
[----:B------:R-:W-:Y:S05]  /*6b20*/  BSYNC B1 ;  /* 0x0000000000017941 */ /* 0x000fea0003800000 */
.L_x_102:
        /* <DEDUP_REMOVED lines=11> */
.L_x_105:
[----:B------:R-:W-:Y:S05]  /*6be0*/  BSYNC B1 ;  /* 0x0000000000017941 */ /* 0x000fea0003800000 */
.L_x_104:
[----:B-----5:R-:W-:Y:S02]  /*6bf0*/  IMAD.U32 R104, R164, 0x10000, RZ ;  /* 0x00010000a4687824 */ /* 0x020fe400078e00ff */
        /* <DEDUP_REMOVED lines=8> */
[----:B------:R-:W2:Y:S01]  /*6c80*/  @P5 LDG.E.LTC128B.U16 R164, desc[UR40][R132.64+0x20] ;  /* 0x0000202884a45981 */ /* 0x000ea2000c1e1520 */
[----:B------:R-:W-:Y:S01]  /*6c90*/  BSSY B1, `(.L_x_106) ;  /* 0x0000009000017945 */ /* 0x000fe20003800000 */
[----:B--2---:R-:W-:-:S04]  /*6ca0*/  IMAD.U32 R106, R164, 0x10000, RZ ;  /* 0x00010000a46a7824 */ /* 0x004fc800078e00ff */
[----:B------:R-:W-:-:S04]  /*6cb0*/  FMUL R23, R106, R145 ;  /* 0x000000916a177220 */ /* 0x000fc80000400000 */
[----:B------:R-:W-:-:S05]  /*6cc0*/  FFMA R23, R96, R146, R23 ;  /* 0x0000009260177223 */ /* 0x000fca0000000017 */
[----:B------:R-:W-:-:S05]  /*6cd0*/  F2FP.BF16.F32.PACK_AB R23, RZ, R23 ;  /* 0x00000017ff17723e */ /* 0x000fca00000010ff */
[----:B------:R0:W-:Y:S01]  /*6ce0*/  @P5 STG.E.U16 desc[UR40][R14.64+0x20], R23 ;  /* 0x000020170e005986 */ /* 0x0001e2000c101528 */
[----:B------:R-:W-:-:S13]  /*6cf0*/  ISETP.GT.AND P5, PT, R3, 0x11, P1 ;  /* 0x000000110300780c */ /* 0x000fda0000fa4270 */
[----:B0-----:R-:W-:Y:S05]  /*6d00*/  @!P5 BRA `(.L_x_107) ;  /* 0x000000000004d947 */ /* 0x001fea0003800000 */
[----:B------:R0:W5:Y:S02]  /*6d10*/  LDG.E.LTC128B.U16 R164, desc[UR40][R132.64+0x22] ;  /* 0x0000222884a47981 */ /* 0x000164000c1e1520 */
.L_x_107:
[----:B------:R-:W-:Y:S05]  /*6d20*/  BSYNC B1 ;  /* 0x0000000000017941 */ /* 0x000fea0003800000 */
.L_x_106:
[----:B-----5:R-:W-:Y:S01]  /*6d30*/  IMAD.U32 R96, R164, 0x10000, RZ ;  /* 0x00010000a4607824 */ /* 0x020fe200078e00ff */
[----:B------:R-:W-:Y:S03]  /*6d40*/  BSSY B1, `(.L_x_108) ;  /* 0x0000008000017945 */ /* 0x000fe60003800000 */
[----:B------:R-:W-:-:S04]  /*6d50*/  FMUL R96, R96, R145 ;  /* 0x0000009160607220 */ /* 0x000fc80000400000 */
[----:B------:R-:W-:-:S05]  /*6d60*/  FFMA R96, R97, R146, R96 ;  /* 0x0000009261607223 */ /* 0x000fca0000000060 */
[----:B------:R-:W-:-:S05]  /*6d70*/  F2FP.BF16.F32.PACK_AB R96, RZ, R96 ;  /* 0x00000060ff60723e */ /* 0x000fca00000010ff */
[----:B------:R2:W-:Y:S01]  /*6d80*/  @P5 STG.E.U16 desc[UR40][R14.64+0x22], R96 ;  /* 0x000022600e005986 */ /* 0x0005e2000c101528 */
[----:B------:R-:W-:-:S13]  /*6d90*/  ISETP.GT.AND P5, PT, R3, 0x10, P0 ;  /* 0x000000100300780c */ /* 0x000fda00007a4270 */
[----:B--2---:R-:W-:Y:S05]  /*6da0*/  @!P5 BRA `(.L_x_109) ;  /* 0x000000000004d947 */ /* 0x004fea0003800000 */
[----:B------:R2:W5:Y:S02]  /*6db0*/  LDG.E.LTC128B.U16 R164, desc[UR40][R10.64+0x20] ;  /* 0x000020280aa47981 */ /* 0x000564000c1e1520 */
.L_x_109:
[----:B------:R-:W-:Y:S05]  /*6dc0*/  BSYNC B1 ;  /* 0x0000000000017941 */ /* 0x000fea0003800000 */
.L_x_108:
        /* <DEDUP_REMOVED lines=9> */
.L_x_111:
[----:B------:R-:W-:Y:S05]  /*6e60*/  BSYNC B1 ;  /* 0x0000000000017941 */ /* 0x000fea0003800000 */
.L_x_110:
        /* <DEDUP_REMOVED lines=9> */
.L_x_113:
[----:B------:R-:W-:Y:S05]  /*6f00*/  BSYNC B1 ;  /* 0x0000000000017941 */ /* 0x000fea0003800000 */
.L_x_112:
        /* <DEDUP_REMOVED lines=9> */
.L_x_115:
[----:B------:R-:W-:Y:S05]  /*6fa0*/  BSYNC B1 ;  /* 0x0000000000017941 */ /* 0x000fea0003800000 */
.L_x_114:
        /* <DEDUP_REMOVED lines=9> */
.L_x_117:
[----:B------:R-:W-:Y:S05]  /*7040*/  BSYNC B1 ;  /* 0x0000000000017941 */ /* 0x000fea0003800000 */
.L_x_116:
        /* <DEDUP_REMOVED lines=9> */
.L_x_119:
[----:B------:R-:W-:Y:S05]  /*70e0*/  BSYNC B1 ;  /* 0x0000000000017941 */ /* 0x000fea0003800000 */
.L_x_118:
        /* <DEDUP_REMOVED lines=9> */
.L_x_121:
[----:B------:R-:W-:Y:S05]  /*7180*/  BSYNC B1 ;  /* 0x0000000000017941 */ /* 0x000fea0003800000 */
.L_x_120:
        /* <DEDUP_REMOVED lines=9> */
.L_x_123:
[----:B------:R-:W-:Y:S05]  /*7220*/  BSYNC B1 ;  /* 0x0000000000017941 */ /* 0x000fea0003800000 */
.L_x_122:
        /* <DEDUP_REMOVED lines=9> */
.L_x_125:
[----:B------:R-:W-:Y:S05]  /*72c0*/  BSYNC B1 ;  /* 0x0000000000017941 */ /* 0x000fea0003800000 */
.L_x_124:
        /* <DEDUP_REMOVED lines=9> */
.L_x_127:
[----:B------:R-:W-:Y:S05]  /*7360*/  BSYNC B1 ;  /* 0x0000000000017941 */ /* 0x000fea0003800000 */
.L_x_126:
[----:B-----5:R-:W-:Y:S01]  /*7370*/  SHF.L.U32 R88, R164, 0x10, RZ ;  /* 0x00000010a4587819 */ /* 0x020fe200000006ff */
[----:B------:R-:W-:Y:S04]  /*7380*/  BSSY B1, `(.L_x_128) ;  /* 0x0000008000017945 */ /* 0x000fe80003800000 */
[----:B------:R-:W-:-:S04]  /*7390*/  FMUL R88, R88, R145 ;  /* 0x0000009158587220 */ /* 0x000fc80000400000 */
[----:B------:R-:W-:-:S05]  /*73a0*/  FFMA R88, R91, R146, R88 ;  /* 0x000000925b587223 */ /* 0x000fca0000000058 */
[----:B------:R-:W-:-:S05]  /*73b0*/  F2FP.BF16.F32.PACK_AB R88, RZ, R88 ;  /* 0x00000058ff58723e */ /* 0x000fca00000010ff */
[----:B------:R0:W-:Y:S01]  /*73c0*/  @P5 STG.E.U16 desc[UR40][R20.64+0x42], R88 ;  /* 0x0000425814005986 */ /* 0x0001e2000c101528 */
[----:B------:R-:W-:-:S13]  /*73d0*/  ISETP.GT.AND P5, PT, R3, 0x28, P4 ;  /* 0x000000280300780c */ /* 0x000fda00027a4270 */
[----:B0-----:R-:W-:Y:S05]  /*73e0*/  @!P5 BRA `(.L_x_129) ;  /* 0x000000000004d947 */ /* 0x001fea0003800000 */
[----:B------:R0:W5:Y:S02]  /*73f0*/  LDG.E.LTC128B.U16 R164, desc[UR40][R4.64+0x50] ;  /* 0x0000502804a47981 */ /* 0x000164000c1e1520 */
.L_x_129:
[----:B------:R-:W-:Y:S05]  /*7400*/  BSYNC B1 ;  /* 0x0000000000017941 */ /* 0x000fea0003800000 */
.L_x_128:
        /* <DEDUP_REMOVED lines=9> */
.L_x_131:
[----:B------:R-:W-:Y:S05]  /*74a0*/  BSYNC B1 ;  /* 0x0000000000017941 */ /* 0x000fea0003800000 */
.L_x_130:
        /* <DEDUP_REMOVED lines=9> */
.L_x_133:
[----:B------:R-:W-:Y:S05]  /*7540*/  BSYNC B1 ;  /* 0x0000000000017941 */ /* 0x000fea0003800000 */
.L_x_132:
        /* <DEDUP_REMOVED lines=9> */
.L_x_135:
[----:B------:R-:W-:Y:S05]  /*75e0*/  BSYNC B1 ;  /* 0x0000000000017941 */ /* 0x000fea0003800000 */
.L_x_134:
        /* <DEDUP_REMOVED lines=9> */
.L_x_137:
[----:B------:R-:W-:Y:S05]  /*7680*/  BSYNC B1 ;  /* 0x0000000000017941 */ /* 0x000fea0003800000 */
.L_x_136:
        /* <DEDUP_REMOVED lines=11> */
.L_x_139:
[----:B------:R-:W-:Y:S05]  /*7740*/  BSYNC B1 ;  /* 0x0000000000017941 */ /* 0x000fea0003800000 */
.L_x_138:
        /* <DEDUP_REMOVED lines=12> */
.L_x_141:
[----:B------:R-:W-:Y:S05]  /*7810*/  BSYNC B1 ;  /* 0x0000000000017941 */ /* 0x000fea0003800000 */
.L_x_140:
        /* <DEDUP_REMOVED lines=11> */
.L_x_143:
[----:B------:R-:W-:Y:S05]  /*78d0*/  BSYNC B1 ;  /* 0x0000000000017941 */ /* 0x000fea0003800000 */
.L_x_142:
        /* <DEDUP_REMOVED lines=12> */
.L_x_145:
[----:B------:R-:W-:Y:S05]  /*79a0*/  BSYNC B1 ;  /* 0x0000000000017941 */ /* 0x000fea0003800000 */
.L_x_144:
        /* <DEDUP_REMOVED lines=11> */
.L_x_147:
[----:B------:R-:W-:Y:S05]  /*7a60*/  BSYNC B1 ;  /* 0x0000000000017941 */ /* 0x000fea0003800000 */
.L_x_146:
        /* <DEDUP_REMOVED lines=12> */
.L_x_149:
[----:B------:R-:W-:Y:S05]  /*7b30*/  BSYNC B1 ;  /* 0x0000000000017941 */ /* 0x000fea0003800000 */
.L_x_148:
[----:B-----5:R-:W-:Y:S01]  /*7b40*/  IMAD.U32 R80, R164, 0x10000, RZ ;  /* 0x00010000a4507824 */ /* 0x020fe200078e00ff */
[----:B------:R-:W-:Y:S01]  /*7b50*/  @P5 MOV R81, R131 ;  /* 0x0000008300515202 */ /* 0x000fe20000000f00 */
[----:B------:R-:W-:Y:S02]  /*7b60*/  BSSY B1, `(.L_x_150) ;  /* 0x0000009000017945 */ /* 0x000fe40003800000 */
        /* <DEDUP_REMOVED lines=8> */
.L_x_151:
[----:B------:R-:W-:Y:S05]  /*7bf0*/  BSYNC B1 ;  /* 0x0000000000017941 */ /* 0x000fea0003800000 */
.L_x_150:
        /* <DEDUP_REMOVED lines=12> */
.L_x_153:
[----:B------:R-:W-:Y:S05]  /*7cc0*/  BSYNC B1 ;  /* 0x0000000000017941 */ /* 0x000fea0003800000 */
.L_x_152:
        /* <DEDUP_REMOVED lines=9> */
.L_x_155:
[----:B------:R-:W-:Y:S05]  /*7d60*/  BSYNC B1 ;  /* 0x0000000000017941 */ /* 0x000fea0003800000 */
.L_x_154:
        /* <DEDUP_REMOVED lines=9> */
.L_x_157:
[----:B------:R-:W-:Y:S05]  /*7e00*/  BSYNC B1 ;  /* 0x0000000000017941 */ /* 0x000fea0003800000 */
.L_x_156:
        /* <DEDUP_REMOVED lines=9> */
.L_x_159:
[----:B------:R-:W-:Y:S05]  /*7ea0*/  BSYNC B1 ;  /* 0x0000000000017941 */ /* 0x000fea0003800000 */
.L_x_158:
        /* <DEDUP_REMOVED lines=9> */
.L_x_161:
[----:B------:R-:W-:Y:S05]  /*7f40*/  BSYNC B1 ;  /* 0x0000000000017941 */ /* 0x000fea0003800000 */
.L_x_160:
        /* <DEDUP_REMOVED lines=9> */
.L_x_163:
[----:B------:R-:W-:Y:S05]  /*7fe0*/  BSYNC B1 ;  /* 0x0000000000017941 */ /* 0x000fea0003800000 */
.L_x_162:
        /* <DEDUP_REMOVED lines=9> */
.L_x_165:
[----:B------:R-:W-:Y:S05]  /*8080*/  BSYNC B1 ;  /* 0x0000000000017941 */ /* 0x000fea0003800000 */
.L_x_164:
        /* <DEDUP_REMOVED lines=9> */
.L_x_167:
[----:B------:R-:W-:Y:S05]  /*8120*/  BSYNC B1 ;  /* 0x0000000000017941 */ /* 0x000fea0003800000 */
.L_x_166:
        /* <DEDUP_REMOVED lines=9> */
.L_x_169:
[----:B------:R-:W-:Y:S05]  /*81c0*/  BSYNC B1 ;  /* 0x0000000000017941 */ /* 0x000fea0003800000 */
.L_x_168:
        /* <DEDUP_REMOVED lines=9> */
.L_x_171:
[----:B------:R-:W-:Y:S05]  /*8260*/  BSYNC B1 ;  /* 0x0000000000017941 */ /* 0x000fea0003800000 */
.L_x_170:
        /* <DEDUP_REMOVED lines=9> */
.L_x_173:
[----:B------:R-:W-:Y:S05]  /*8300*/  BSYNC B1 ;  /* 0x0000000000017941 */ /* 0x000fea0003800000 */
.L_x_172:
        /* <DEDUP_REMOVED lines=9> */
.L_x_175:
[----:B------:R-:W-:Y:S05]  /*83a0*/  BSYNC B1 ;  /* 0x0000000000017941 */ /* 0x000fea0003800000 */
.L_x_174:
        /* <DEDUP_REMOVED lines=9> */
.L_x_177:
[----:B------:R-:W-:Y:S05]  /*8440*/  BSYNC B1 ;  /* 0x0000000000017941 */ /* 0x000fea0003800000 */
.L_x_176:
        /* <DEDUP_REMOVED lines=9> */
.L_x_179:
[----:B------:R-:W-:Y:S05]  /*84e0*/  BSYNC B1 ;  /* 0x0000000000017941 */ /* 0x000fea0003800000 */
.L_x_178:
        /* <DEDUP_REMOVED lines=9> */
.L_x_181:
[----:B------:R-:W-:Y:S05]  /*8580*/  BSYNC B1 ;  /* 0x0000000000017941 */ /* 0x000fea0003800000 */
.L_x_180:
        /* <DEDUP_REMOVED lines=9> */
.L_x_183:
[----:B------:R-:W-:Y:S05]  /*8620*/  BSYNC B1 ;  /* 0x0000000000017941 */ /* 0x000fea0003800000 */
.L_x_182:
        /* <DEDUP_REMOVED lines=9> */
.L_x_185:
[----:B------:R-:W-:Y:S05]  /*86c0*/  BSYNC B1 ;  /* 0x0000000000017941 */ /* 0x000fea0003800000 */
.L_x_184:
        /* <DEDUP_REMOVED lines=11> */
.L_x_187:
[----:B------:R-:W-:Y:S05]  /*8780*/  BSYNC B1 ;  /* 0x0000000000017941 */ /* 0x000fea0003800000 */
.L_x_186:
[----:B-----5:R-:W-:Y:S01]  /*8790*/  IMAD.U32 R56, R164, 0x10000, RZ ;  /* 0x00010000a4387824 */ /* 0x020fe200078e00ff */
[----:B------:R-:W-:Y:S03]  /*87a0*/  BSSY B1, `(.L_x_188) ;  /* 0x000000b000017945 */ /* 0x000fe60003800000 */
[----:B------:R-:W-:-:S04]  /*87b0*/  FMUL R56, R56, R145 ;  /* 0x0000009138387220 */ /* 0x000fc80000400000 */
[----:B------:R-:W-:Y:S01]  /*87c0*/  FFMA R56, R57, R146, R56 ;  /* 0x0000009239387223 */ /* 0x000fe20000000038 */
[----:B------:R-:W-:-:S04]  /*87d0*/  @P5 MOV R57, R141 ;  /* 0x0000008d00395202 */ /* 0x000fc80000000f00 */
[----:B------:R-:W-:-:S04]  /*87e0*/  F2FP.BF16.F32.PACK_AB R56, RZ, R56 ;  /* 0x00000038ff38723e */ /* 0x000fc800000010ff */
[----:B------:R-:W-:Y:S01]  /*87f0*/  PRMT R23, R56, 0x7610, R23 ;  /* 0x0000761038177816 */ /* 0x000fe20000000017 */
[----:B------:R-:W-:-:S05]  /*8800*/  @P5 IMAD.MOV.U32 R56, RZ, RZ, R128 ;  /* 0x000000ffff385224 */ /* 0x000fca00078e0080 */
[----:B------:R0:W-:Y:S01]  /*8810*/  @P5 STG.E.U16 desc[UR40][R56.64+0x62], R23 ;  /* 0x0000621738005986 */ /* 0x0001e2000c101528 */
[----:B------:R-:W-:-:S13]  /*8820*/  ISETP.GT.AND P5, PT, R3, 0x30, P6 ;  /* 0x000000300300780c */ /* 0x000fda00037a4270 */
[----:B0-----:R-:W-:Y:S05]  /*8830*/  @!P5 BRA `(.L_x_189) ;  /* 0x000000000004d947 */ /* 0x001fea0003800000 */
[----:B------:R0:W5:Y:S02]  /*8840*/  LDG.E.LTC128B.U16 R164, desc[UR40][R168.64+0x60] ;  /* 0x00006028a8a47981 */ /* 0x000164000c1e1520 */
.L_x_189:
[----:B------:R-:W-:Y:S05]  /*8850*/  BSYNC B1 ;  /* 0x0000000000017941 */ /* 0x000fea0003800000 */
.L_x_188:
        /* <DEDUP_REMOVED lines=11> */
.L_x_191:
[----:B------:R-:W-:Y:S05]  /*8910*/  BSYNC B1 ;  /* 0x0000000000017941 */ /* 0x000fea0003800000 */
.L_x_190:
        /* <DEDUP_REMOVED lines=12> */
.L_x_193:
[----:B------:R-:W-:Y:S05]  /*89e0*/  BSYNC B1 ;  /* 0x0000000000017941 */ /* 0x000fea0003800000 */
.L_x_192:
        /* <DEDUP_REMOVED lines=11> */
.L_x_195:
[----:B------:R-:W-:Y:S05]  /*8aa0*/  BSYNC B1 ;  /* 0x0000000000017941 */ /* 0x000fea0003800000 */
.L_x_194:
        /* <DEDUP_REMOVED lines=12> */
.L_x_197:
[----:B------:R-:W-:Y:S05]  /*8b70*/  BSYNC B1 ;  /* 0x0000000000017941 */ /* 0x000fea0003800000 */
.L_x_196:
        /* <DEDUP_REMOVED lines=11> */
.L_x_199:
[----:B------:R-:W-:Y:S05]  /*8c30*/  BSYNC B1 ;  /* 0x0000000000017941 */ /* 0x000fea0003800000 */
.L_x_198:
        /* <DEDUP_REMOVED lines=12> */
.L_x_201:
[----:B------:R-:W-:Y:S05]  /*8d00*/  BSYNC B1 ;  /* 0x0000000000017941 */ /* 0x000fea0003800000 */
.L_x_200:
        /* <DEDUP_REMOVED lines=9> */
.L_x_203:
[----:B------:R-:W-:Y:S05]  /*8da0*/  BSYNC B1 ;  /* 0x0000000000017941 */ /* 0x000fea0003800000 */
.L_x_202:
        /* <DEDUP_REMOVED lines=9> */
.L_x_205:
[----:B------:R-:W-:Y:S05]  /*8e40*/  BSYNC B1 ;  /* 0x0000000000017941 */ /* 0x000fea0003800000 */
.L_x_204:
        /* <DEDUP_REMOVED lines=9> */
.L_x_207:
[----:B------:R-:W-:Y:S05]  /*8ee0*/  BSYNC B1 ;  /* 0x0000000000017941 */ /* 0x000fea0003800000 */
.L_x_206:
        /* <DEDUP_REMOVED lines=9> */
.L_x_209:
[----:B------:R-:W-:Y:S05]  /*8f80*/  BSYNC B1 ;  /* 0x0000000000017941 */ /* 0x000fea0003800000 */
.L_x_208:
        /* <DEDUP_REMOVED lines=9> */
.L_x_211:
[----:B------:R-:W-:Y:S05]  /*9020*/  BSYNC B1 ;  /* 0x0000000000017941 */ /* 0x000fea0003800000 */
.L_x_210:
        /* <DEDUP_REMOVED lines=9> */
.L_x_213:
[----:B------:R-:W-:Y:S05]  /*90c0*/  BSYNC B1 ;  /* 0x0000000000017941 */ /* 0x000fea0003800000 */
.L_x_212:
        /* <DEDUP_REMOVED lines=9> */
.L_x_215:
[----:B------:R-:W-:Y:S05]  /*9160*/  BSYNC B1 ;  /* 0x0000000000017941 */ /* 0x000fea0003800000 */
.L_x_214:
        /* <DEDUP_REMOVED lines=9> */
.L_x_217:
[----:B------:R-:W-:Y:S05]  /*9200*/  BSYNC B1 ;  /* 0x0000000000017941 */ /* 0x000fea0003800000 */
.L_x_216:
        /* <DEDUP_REMOVED lines=9> */
.L_x_219:
[----:B------:R-:W-:Y:S05]  /*92a0*/  BSYNC B1 ;  /* 0x0000000000017941 */ /* 0x000fea0003800000 */
.L_x_218:
        /* <DEDUP_REMOVED lines=9> */
.L_x_221:
[----:B------:R-:W-:Y:S05]  /*9340*/  BSYNC B1 ;  /* 0x0000000000017941 */ /* 0x000fea0003800000 */
.L_x_220:
        /* <DEDUP_REMOVED lines=9> */
.L_x_223:
[----:B------:R-:W-:Y:S05]  /*93e0*/  BSYNC B1 ;  /* 0x0000000000017941 */ /* 0x000fea0003800000 */
.L_x_222:
        /* <DEDUP_REMOVED lines=9> */
.L_x_225:
[----:B------:R-:W-:Y:S05]  /*9480*/  BSYNC B1 ;  /* 0x0000000000017941 */ /* 0x000fea0003800000 */
.L_x_224:
        /* <DEDUP_REMOVED lines=9> */
.L_x_227:
[----:B------:R-:W-:Y:S05]  /*9520*/  BSYNC B1 ;  /* 0x0000000000017941 */ /* 0x000fea0003800000 */
.L_x_226:
[----:B0---45:R-:W-:Y:S01]  /*9530*/  IMAD.U32 R4, R164, 0x10000, RZ ;  /* 0x00010000a4047824 */ /* 0x031fe200078e00ff */
        /* <DEDUP_REMOVED lines=8> */
.L_x_229:
[----:B------:R-:W-:Y:S05]  /*95c0*/  BSYNC B1 ;  /* 0x0000000000017941 */ /* 0x000fea0003800000 */
.L_x_228:
        /* <DEDUP_REMOVED lines=9> */
.L_x_231:
[----:B------:R-:W-:Y:S05]  /*9660*/  BSYNC B1 ;  /* 0x0000000000017941 */ /* 0x000fea0003800000 */
.L_x_230:
        /* <DEDUP_REMOVED lines=9> */
.L_x_233:
[----:B------:R-:W-:Y:S05]  /*9700*/  BSYNC B1 ;  /* 0x0000000000017941 */ /* 0x000fea0003800000 */
.L_x_232:
[----:B0----5:R-:W-:Y:S01]  /*9710*/  IMAD.U32 R4, R164, 0x10000, RZ ;  /* 0x00010000a4047824 */ /* 0x021fe200078e00ff */
[----:B------:R-:W-:Y:S01]  /*9720*/  ISETP.GT.AND P3, PT, R3, 0x41, P2 ;  /* 0x000000410300780c */ /* 0x000fe20001764270 */
[----:B------:R-:W-:Y:S02]  /*9730*/  BSSY B1, `(.L_x_234) ;  /* 0x000000a000017945 */ /* 0x000fe40003800000 */
[----:B----4-:R-:W-:Y:S01]  /*9740*/  FMUL R5, R4, R145 ;  /* 0x0000009104057220 */ /* 0x010fe20000400000 */
[----:B------:R-:W-:-:S03]  /*9750*/  @P4 IMAD.MOV.U32 R4, RZ, RZ, R128 ;  /* 0x000000ffff044224 */ /* 0x000fc600078e0080 */
[----:B------:R-:W-:-:S05]  /*9760*/  FFMA R5, R32, R146, R5 ;  /* 0x0000009220057223 */ /* 0x000fca0000000005 */
[----:B------:R-:W-:-:S04]  /*9770*/  F2FP.BF16.F32.PACK_AB R5, RZ, R5 ;  /* 0x00000005ff05723e */ /* 0x000fc800000010ff */
[----:B------:R-:W-:Y:S01]  /*9780*/  PRMT R6, R5, 0x7610, R6 ;  /* 0x0000761005067816 */ /* 0x000fe20000000006 */
[----:B------:R-:W-:-:S05]  /*9790*/  @P4 IMAD.MOV.U32 R5, RZ, RZ, R141 ;  /* 0x000000ffff054224 */ /* 0x000fca00078e008d */
[----:B------:R0:W-:Y:S01]  /*97a0*/  @P4 STG.E.U16 desc[UR40][R4.64+0x80], R6 ;  /* 0x0000800604004986 */ /* 0x0001e2000c101528 */
[----:B------:R-:W-:Y:S05]  /*97b0*/  @!P3 BRA `(.L_x_235) ;  /* 0x000000000004b947 */ /* 0x000fea0003800000 */
[----:B------:R4:W5:Y:S02]  /*97c0*/  LDG.E.LTC128B.U16 R164, desc[UR40][R136.64+0x82] ;  /* 0x0000822888a47981 */ /* 0x000964000c1e1520 */
.L_x_235:
[----:B------:R-:W-:Y:S05]  /*97d0*/  BSYNC B1 ;  /* 0x0000000000017941 */ /* 0x000fea0003800000 */
.L_x_234:
[----:B0----5:R-:W-:Y:S01]  /*97e0*/  IMAD.U32 R4, R164, 0x10000, RZ ;  /* 0x00010000a4047824 */ /* 0x021fe200078e00ff */
        /* <DEDUP_REMOVED lines=11> */
.L_x_237:
[----:B------:R-:W-:Y:S05]  /*98a0*/  BSYNC B1 ;  /* 0x0000000000017941 */ /* 0x000fea0003800000 */
.L_x_236:
[----:B0----5:R-:W-:Y:S01]  /*98b0*/  IMAD.U32 R4, R164, 0x10000, RZ ;  /* 0x00010000a4047824 */ /* 0x021fe200078e00ff */
[----:B------:R-:W-:Y:S01]  /*98c0*/  ISETP.GT.AND P3, PT, R3, 0x41, P6 ;  /* 0x000000410300780c */ /* 0x000fe20003764270 */
[----:B------:R-:W-:Y:S02]  /*98d0*/  BSSY B1, `(.L_x_238) ;  /* 0x000000a000017945 */ /* 0x000fe40003800000 */
[----:B------:R-:W-:Y:S01]  /*98e0*/  FMUL R5, R4, R145 ;  /* 0x0000009104057220 */ /* 0x000fe20000400000 */
        /* <DEDUP_REMOVED lines=8> */
.L_x_239:
[----:B------:R-:W-:Y:S05]  /*9970*/  BSYNC B1 ;  /* 0x0000000000017941 */ /* 0x000fea0003800000 */
.L_x_238:
        /* <DEDUP_REMOVED lines=12> */
.L_x_241:
[----:B------:R-:W-:Y:S05]  /*9a40*/  BSYNC B1 ;  /* 0x0000000000017941 */ /* 0x000fea0003800000 */
.L_x_240:
        /* <DEDUP_REMOVED lines=12> */
.L_x_243:
[----:B------:R-:W-:Y:S05]  /*9b10*/  BSYNC B1 ;  /* 0x0000000000017941 */ /* 0x000fea0003800000 */
.L_x_242:
[----:B0----5:R-:W-:Y:S01]  /*9b20*/  SHF.L.U32 R4, R164, 0x10, RZ ;  /* 0x00000010a4047819 */ /* 0x021fe200000006ff */
[----:B------:R-:W-:Y:S01]  /*9b30*/  @P2 IMAD.MOV.U32 R129, RZ, RZ, R141 ;  /* 0x000000ffff812224 */ /* 0x000fe200078e008d */
        /* <DEDUP_REMOVED lines=8> */
.L_x_245:
[----:B------:R-:W-:Y:S05]  /*9bc0*/  BSYNC B1 ;  /* 0x0000000000017941 */ /* 0x000fea0003800000 */
.L_x_244:
        /* <DEDUP_REMOVED lines=12> */
.L_x_247:
[----:B------:R-:W-:Y:S05]  /*9c90*/  BSYNC B1 ;  /* 0x0000000000017941 */ /* 0x000fea0003800000 */
.L_x_246:
[----:B0----5:R-:W-:Y:S01]  /*9ca0*/  IMAD.U32 R4, R164, 0x10000, RZ ;  /* 0x00010000a4047824 */ /* 0x021fe200078e00ff */
        /* <DEDUP_REMOVED lines=8> */
.L_x_249:
[----:B------:R-:W-:Y:S05]  /*9d30*/  BSYNC B1 ;  /* 0x0000000000017941 */ /* 0x000fea0003800000 */
.L_x_248:
        /* <DEDUP_REMOVED lines=9> */
.L_x_251:
[----:B------:R-:W-:Y:S05]  /*9dd0*/  BSYNC B1 ;  /* 0x0000000000017941 */ /* 0x000fea0003800000 */
.L_x_250:
        /* <DEDUP_REMOVED lines=9> */
.L_x_253:
[----:B------:R-:W-:Y:S05]  /*9e70*/  BSYNC B1 ;  /* 0x0000000000017941 */ /* 0x000fea0003800000 */
.L_x_252:
        /* <DEDUP_REMOVED lines=12> */
.L_x_255:
[----:B------:R-:W-:Y:S05]  /*9f40*/  BSYNC B1 ;  /* 0x0000000000017941 */ /* 0x000fea0003800000 */
.L_x_254:
        /* <DEDUP_REMOVED lines=12> */
.L_x_257:
[----:B------:R-:W-:Y:S05]  /*a010*/  BSYNC B1 ;  /* 0x0000000000017941 */ /* 0x000fea0003800000 */
.L_x_256:
        /* <DEDUP_REMOVED lines=9> */
.L_x_259:
[----:B------:R-:W-:Y:S05]  /*a0b0*/  BSYNC B1 ;  /* 0x0000000000017941 */ /* 0x000fea0003800000 */
.L_x_258:
        /* <DEDUP_REMOVED lines=9> */
.L_x_261:
[----:B------:R-:W-:Y:S05]  /*a150*/  BSYNC B1 ;  /* 0x0000000000017941 */ /* 0x000fea0003800000 */
.L_x_260:
        /* <DEDUP_REMOVED lines=12> */
.L_x_263:
[----:B------:R-:W-:Y:S05]  /*a220*/  BSYNC B1 ;  /* 0x0000000000017941 */ /* 0x000fea0003800000 */
.L_x_262:
[----:B------:R-:W-:Y:S05]  /*a230*/  @!P0 BRA `(.L_x_264) ;  /* 0x0000002000a48947 */ /* 0x000fea0003800000 */
[----:B-----5:R-:W-:-:S04]  /*a240*/  IMAD.U32 R164, R164, 0x10000, RZ ;  /* 0x00010000a4a47824 */ /* 0x020fc800078e00ff */
[----:B------:R-:W-:-:S04]  /*a250*/  FMUL R164, R164, R145 ;  /* 0x00000091a4a47220 */ /* 0x000fc80000400000 */
[----:B------:R-:W-:-:S05]  /*a260*/  FFMA R164, R31, R146, R164 ;  /* 0x000000921fa47223 */ /* 0x000fca00000000a4 */
[----:B------:R-:W-:-:S05]  /*a270*/  F2FP.BF16.F32.PACK_AB R164, RZ, R164 ;  /* 0x000000a4ffa4723e */ /* 0x000fca00000010ff */
[----:B------:R0:W-:Y:S01]  /*a280*/  STG.E.U16 desc[UR40][R12.64+0x92], R164 ;  /* 0x000092a40c007986 */ /* 0x0001e2000c101528 */
[----:B------:R-:W-:Y:S05]  /*a290*/  BRA `(.L_x_264) ;  /* 0x00000020008c7947 */ /* 0x000fea0003800000 */
.L_x_33:
[----:B------:R-:W-:Y:S01]  /*a2a0*/  ULDC.64 UR4, c[0x0][0x5c0] ;  /* 0x0001700000047ab9 */ /* 0x000fe20000000a00 */
[----:B------:R-:W-:Y:S01]  /*a2b0*/  ISETP.GT.AND P2, PT, R3, 0x1, P4 ;  /* 0x000000010300780c */ /* 0x000fe20002744270 */
[-C--:B------:R-:W-:Y:S01]  /*a2c0*/  FMUL R137, R137, R146.reuse ;  /* 0x0000009289897220 */ /* 0x080fe20000400000 */
[----:B------:R-:W-:Y:S01]  /*a2d0*/  LEA R4, P1, R148, UR4, 0x1 ;  /* 0x0000000494047c11 */ /* 0x000fe2000f8208ff */
[----:B------:R-:W-:Y:S01]  /*a2e0*/  IMAD.SHL.U32 R23, R12, 0x10, RZ ;  /* 0x000000100c177824 */ /* 0x000fe200078e00ff */
[----:B------:R-:W-:Y:S01]  /*a2f0*/  ISETP.GT.AND P5, PT, R147, 0x8, PT ;  /* 0x000000089300780c */ /* 0x000fe20003fa4270 */
[-C--:B------:R-:W-:Y:S01]  /*a300*/  FMUL R136, R136, R146.reuse ;  /* 0x0000009288887220 */ /* 0x080fe20000400000 */
[----:B------:R-:W-:Y:S01]  /*a310*/  LEA.HI.X R5, R148, UR5, R163, 0x1, P1 ;  /* 0x0000000594057c11 */ /* 0x000fe200088f0ca3 */
[-C--:B------:R-:W-:Y:S01]  /*a320*/  FMUL R138, R138, R146.reuse ;  /* 0x000000928a8a7220 */ /* 0x080fe20000400000 */
[----:B------:R-:W-:Y:S01]  /*a330*/  ISETP.GT.AND P1, PT, R3, RZ, P5 ;  /* 0x000000ff0300720c */ /* 0x000fe20002f24270 */
[-C--:B------:R-:W-:Y:S01]  /*a340*/  FMUL R139, R139, R146.reuse ;  /* 0x000000928b8b7220 */ /* 0x080fe20000400000 */
[----:B------:R-:W-:Y:S01]  /*a350*/  F2FP.BF16.F32.PACK_AB R137, RZ, R137 ;  /* 0x00000089ff89723e */ /* 0x000fe200000010ff */
[-C--:B------:R-:W-:Y:S01]  /*a360*/  FMUL R140, R140, R146.reuse ;  /* 0x000000928c8c7220 */ /* 0x080fe20000400000 */
[----:B------:R-:W-:Y:S01]  /*a370*/  SHF.L.U64.HI R21, R12, 0x4, R13 ;  /* 0x000000040c157819 */ /* 0x000fe2000001020d */
[----:B------:R-:W-:Y:S01]  /*a380*/  FMUL R141, R141, R146 ;  /* 0x000000928d8d7220 */ /* 0x000fe20000400000 */
[----:B------:R-:W-:Y:S01]  /*a390*/  IADD3 R6, P3, R23, R4, RZ ;  /* 0x0000000417067210 */ /* 0x000fe20007f7e0ff */
[----:B------:R-:W-:Y:S01]  /*a3a0*/  @P2 STG.E.U16 desc[UR40][R4.64+0x2], R137 ;  /* 0x0000028904002986 */ /* 0x000fe2000c101528 */
[----:B------:R-:W-:Y:S01]  /*a3b0*/  F2FP.BF16.F32.PACK_AB R136, RZ, R136 ;  /* 0x00000088ff88723e */ /* 0x000fe200000010ff */
[----:B------:R-:W-:Y:S01]  /*a3c0*/  FMUL R143, R143, R146 ;  /* 0x000000928f8f7220 */ /* 0x000fe20000400000 */
[----:B------:R-:W-:Y:S01]  /*a3d0*/  F2FP.BF16.F32.PACK_AB R138, RZ, R138 ;  /* 0x0000008aff8a723e */ /* 0x000fe200000010ff */
[----:B------:R-:W-:Y:S01]  /*a3e0*/  IMAD.X R7, R21, 0x1, R5, P3 ;  /* 0x0000000115077824 */ /* 0x000fe200018e0605 */
[C---:B------:R-:W-:Y:S01]  /*a3f0*/  ISETP.GT.AND P2, PT, R3.reuse, 0x1, P5 ;  /* 0x000000010300780c */ /* 0x040fe20002f44270 */
[----:B------:R0:W-:Y:S01]  /*a400*/  @P0 STG.E.U16 desc[UR40][R4.64], R136 ;  /* 0x0000008804000986 */ /* 0x0001e2000c101528 */
[C---:B------:R-:W-:Y:S01]  /*a410*/  ISETP.GT.AND P0, PT, R3.reuse, 0x8, P4 ;  /* 0x000000080300780c */ /* 0x040fe20002704270 */
[-C--:B------:R-:W-:Y:S01]  /*a420*/  FMUL R128, R128, R146.reuse ;  /* 0x0000009280807220 */ /* 0x080fe20000400000 */
[----:B------:R-:W-:Y:S01]  /*a430*/  F2FP.BF16.F32.PACK_AB R139, RZ, R139 ;  /* 0x0000008bff8b723e */ /* 0x000fe200000010ff */
[----:B------:R1:W-:Y:S01]  /*a440*/  @P1 STG.E.U16 desc[UR40][R6.64], R138 ;  /* 0x0000008a06001986 */ /* 0x0003e2000c101528 */
[----:B------:R-:W-:Y:S01]  /*a450*/  ISETP.GT.AND P1, PT, R3, 0x9, P4 ;  /* 0x000000090300780c */ /* 0x000fe20002724270 */
[----:B------:R-:W-:Y:S01]  /*a460*/  FMUL R142, R142, R146 ;  /* 0x000000928e8e7220 */ /* 0x000fe20000400000 */
[----:B------:R-:W-:Y:S01]  /*a470*/  F2FP.BF16.F32.PACK_AB R140, RZ, R140 ;  /* 0x0000008cff8c723e */ /* 0x000fe200000010ff */
[----:B------:R-:W-:Y:S01]  /*a480*/  IMAD R9, R13, 0xf0, RZ ;  /* 0x000000f00d097824 */ /* 0x000fe200078e02ff */
[----:B------:R-:W-:Y:S01]  /*a490*/  ISETP.GT.AND P3, PT, R3, 0x9, P5 ;  /* 0x000000090300780c */ /* 0x000fe20002f64270 */
[----:B------:R-:W-:Y:S01]  /*a4a0*/  FMUL R8, R129, R146 ;  /* 0x0000009281087220 */ /* 0x000fe20000400000 */
[----:B------:R-:W-:Y:S01]  /*a4b0*/  F2FP.BF16.F32.PACK_AB R141, RZ, R141 ;  /* 0x0000008dff8d723e */ /* 0x000fe200000010ff */
[----:B------:R-:W-:Y:S01]  /*a4c0*/  @P2 STG.E.U16 desc[UR40][R6.64+0x2], R139 ;  /* 0x0000028b06002986 */ /* 0x000fe2000c101528 */
[----:B------:R-:W-:Y:S01]  /*a4d0*/  F2FP.BF16.F32.PACK_AB R143, RZ, R143 ;  /* 0x0000008fff8f723e */ /* 0x000fe200000010ff */
[C---:B0-----:R-:W-:Y:S01]  /*a4e0*/  IMAD.WIDE.U32 R136, R12.reuse, 0xf0, R6 ;  /* 0x000000f00c887825 */ /* 0x041fe200078e0006 */
[----:B------:R-:W-:Y:S01]  /*a4f0*/  ISETP.GT.AND P2, PT, R3, 0x8, P5 ;  /* 0x000000080300780c */ /* 0x000fe20002f44270 */
[----:B------:R-:W-:Y:S01]  /*a500*/  @P0 STG.E.U16 desc[UR40][R4.64+0x10], R140 ;  /* 0x0000108c04000986 */ /* 0x000fe2000c101528 */
[----:B------:R-:W-:Y:S01]  /*a510*/  ISETP.GT.AND P0, PT, R147, 0x80, PT ;  /* 0x000000809300780c */ /* 0x000fe20003f04270 */
[----:B------:R-:W-:Y:S01]  /*a520*/  IMAD.IADD R129, R9, 0x1, R137 ;  /* 0x0000000109817824 */ /* 0x000fe200078e0289 */
[----:B------:R-:W-:Y:S01]  /*a530*/  F2FP.BF16.F32.PACK_AB R128, RZ, R128 ;  /* 0x00000080ff80723e */ /* 0x000fe200000010ff */
[----:B------:R-:W-:Y:S01]  /*a540*/  @P1 STG.E.U16 desc[UR40][R4.64+0x12], R141 ;  /* 0x0000128d04001986 */ /* 0x000fe2000c101528 */
[C---:B------:R-:W-:Y:S01]  /*a550*/  ISETP.GT.AND P1, PT, R3.reuse, RZ, P0 ;  /* 0x000000ff0300720c */ /* 0x040fe20000724270 */
[----:B------:R-:W-:Y:S01]  /*a560*/  IMAD.SHL.U32 R15, R12, 0x100, RZ ;  /* 0x000001000c0f7824 */ /* 0x000fe200078e00ff */
[----:B------:R-:W-:Y:S01]  /*a570*/  F2FP.BF16.F32.PACK_AB R142, RZ, R142 ;  /* 0x0000008eff8e723e */ /* 0x000fe200000010ff */
[----:B------:R-:W-:Y:S01]  /*a580*/  @P3 STG.E.U16 desc[UR40][R6.64+0x12], R143 ;  /* 0x0000128f06003986 */ /* 0x000fe2000c101528 */
[----:B------:R-:W-:Y:S01]  /*a590*/  ISETP.GT.AND P3, PT, R3, 0x1, P0 ;  /* 0x000000010300780c */ /* 0x000fe20000764270 */
[----:B------:R-:W-:Y:S01]  /*a5a0*/  FMUL R20, R130, R146 ;  /* 0x0000009282147220 */ /* 0x000fe20000400000 */
[----:B------:R-:W-:Y:S01]  /*a5b0*/  PRMT R11, R128, 0x7610, R11 ;  /* 0x00007610800b7816 */ /* 0x000fe2000000000b */
[----:B------:R-:W-:Y:S01]  /*a5c0*/  @P2 STG.E.U16 desc[UR40][R6.64+0x10], R142 ;  /* 0x0000108e06002986 */ /* 0x000fe2000c101528 */
[----:B------:R-:W-:Y:S01]  /*a5d0*/  F2FP.BF16.F32.PACK_AB R8, RZ, R8 ;  /* 0x00000008ff08723e */ /* 0x000fe200000010ff */
[----:B------:R-:W-:Y:S01]  /*a5e0*/  FMUL R137, R131, R146 ;  /* 0x0000009283897220 */ /* 0x000fe20000400000 */
[C---:B------:R-:W-:Y:S01]  /*a5f0*/  SHF.L.U64.HI R14, R12.reuse, 0x8, R13 ;  /* 0x000000080c0e7819 */ /* 0x040fe2000001020d */
[----:B------:R-:W-:Y:S01]  /*a600*/  IMAD.WIDE.U32 R12, R12, 0xf0, R6 ;  /* 0x000000f00c0c7825 */ /* 0x000fe200078e0006 */
[----:B-1----:R-:W-:-:S03]  /*a610*/  PRMT R138, R8, 0x7610, R138 ;  /* 0x00007610088a7816 */ /* 0x002fc6000000008a */
[----:B------:R-:W-:Y:S01]  /*a620*/  FMUL R132, R132, R146 ;  /* 0x0000009284847220 */ /* 0x000fe20000400000 */
[----:B------:R-:W-:Y:S01]  /*a630*/  F2FP.BF16.F32.PACK_AB R20, RZ, R20 ;  /* 0x00000014ff14723e */ /* 0x000fe200000010ff */
[--C-:B------:R-:W-:Y:S01]  /*a640*/  @P1 IMAD.MOV.U32 R128, RZ, RZ, R136.reuse ;  /* 0x000000ffff801224 */ /* 0x100fe200078e0088 */
[----:B------:R-:W-:Y:S01]  /*a650*/  IADD3 R13, R9, R13, RZ ;  /* 0x0000000d090d7210 */ /* 0x000fe20007ffe0ff */
[-C--:B------:R-:W-:Y:S01]  /*a660*/  FMUL R133, R133, R146.reuse ;  /* 0x0000009285857220 */ /* 0x080fe20000400000 */
[----:B------:R-:W-:Y:S01]  /*a670*/  F2FP.BF16.F32.PACK_AB R137, RZ, R137 ;  /* 0x00000089ff89723e */ /* 0x000fe200000010ff */
[----:B------:R-:W-:Y:S01]  /*a680*/  FMUL R134, R134, R146 ;  /* 0x0000009286867220 */ /* 0x000fe20000400000 */
[----:B------:R0:W-:Y:S01]  /*a690*/  @P1 STG.E.U16 desc[UR40][R128.64], R11 ;  /* 0x0000000b80001986 */ /* 0x0001e2000c101528 */
[--C-:B------:R-:W-:Y:S01]  /*a6a0*/  IADD3 R10, P1, P2, R23, R136, R15.reuse ;  /* 0x00000088170a7210 */ /* 0x100fe20007a3e00f */
[----:B------:R-:W-:Y:S01]  /*a6b0*/  FMUL R135, R135, R146 ;  /* 0x0000009287877220 */ /* 0x000fe20000400000 */
[----:B------:R-:W-:Y:S01]  /*a6c0*/  F2FP.BF16.F32.PACK_AB R132, RZ, R132 ;  /* 0x00000084ff84723e */ /* 0x000fe200000010ff */
[-C--:B------:R-:W-:Y:S01]  /*a6d0*/  FMUL R120, R120, R146.reuse ;  /* 0x0000009278787220 */ /* 0x080fe20000400000 */
[----:B------:R-:W-:Y:S01]  /*a6e0*/  F2FP.BF16.F32.PACK_AB R133, RZ, R133 ;  /* 0x00000085ff85723e */ /* 0x000fe200000010ff */
[----:B------:R-:W-:Y:S01]  /*a6f0*/  FMUL R121, R121, R146 ;  /* 0x0000009279797220 */ /* 0x000fe20000400000 */
[----:B------:R-:W-:Y:S01]  /*a700*/  F2FP.BF16.F32.PACK_AB R134, RZ, R134 ;  /* 0x00000086ff86723e */ /* 0x000fe200000010ff */
[-C--:B------:R-:W-:Y:S01]  /*a710*/  FMUL R122, R122, R146.reuse ;  /* 0x000000927a7a7220 */ /* 0x080fe20000400000 */
[----:B------:R-:W-:Y:S01]  /*a720*/  F2FP.BF16.F32.PACK_AB R135, RZ, R135 ;  /* 0x00000087ff87723e */ /* 0x000fe200000010ff */
[----:B------:R-:W-:Y:S01]  /*a730*/  FMUL R123, R123, R146 ;  /* 0x000000927b7b7220 */ /* 0x000fe20000400000 */
[----:B------:R-:W-:Y:S01]  /*a740*/  F2FP.BF16.F32.PACK_AB R120, RZ, R120 ;  /* 0x00000078ff78723e */ /* 0x000fe200000010ff */
[----:B0-----:R-:W-:Y:S01]  /*a750*/  @P3 IMAD.MOV.U32 R128, RZ, RZ, R136 ;  /* 0x000000ffff803224 */ /* 0x001fe200078e0088 */
[--C-:B------:R-:W-:Y:S01]  /*a760*/  IADD3.X R11, R21, R129, R14.reuse, P1, P2 ;  /* 0x00000081150b7210 */ /* 0x100fe20000fe440e */
[----:B------:R-:W-:Y:S01]  /*a770*/  FMUL R124, R124, R146 ;  /* 0x000000927c7c7220 */ /* 0x000fe20000400000 */
[----:B------:R-:W-:Y:S01]  /*a780*/  IADD3 R8, P1, P2, R23, R12, R15 ;  /* 0x0000000c17087210 */ /* 0x000fe20007a3e00f */
[-C--:B------:R-:W-:Y:S01]  /*a790*/  FMUL R125, R125, R146.reuse ;  /* 0x000000927d7d7220 */ /* 0x080fe20000400000 */
[----:B------:R-:W-:Y:S01]  /*a7a0*/  @P3 STG.E.U16 desc[UR40][R128.64+0x2], R138 ;  /* 0x0000028a80003986 */ /* 0x000fe2000c101528 */
[----:B------:R-:W-:Y:S01]  /*a7b0*/  ISETP.GT.AND P3, PT, R147, 0x88, PT ;  /* 0x000000889300780c */ /* 0x000fe20003f64270 */
[-C--:B------:R-:W-:Y:S01]  /*a7c0*/  FMUL R126, R126, R146.reuse ;  /* 0x000000927e7e7220 */ /* 0x080fe20000400000 */
[----:B------:R-:W-:Y:S01]  /*a7d0*/  IADD3.X R9, R21, R13, R14, P1, P2 ;  /* 0x0000000d15097210 */ /* 0x000fe20000fe440e */
[----:B------:R-:W-:Y:S01]  /*a7e0*/  FMUL R127, R127, R146 ;  /* 0x000000927f7f7220 */ /* 0x000fe20000400000 */
[----:B------:R-:W-:Y:S01]  /*a7f0*/  IADD3 R130, P2, R23, R136, RZ ;  /* 0x0000008817827210 */ /* 0x000fe20007f5e0ff */
[-C--:B------:R-:W-:Y:S01]  /*a800*/  FMUL R112, R112, R146.reuse ;  /* 0x0000009270707220 */ /* 0x080fe20000400000 */
[----:B------:R-:W-:Y:S01]  /*a810*/  ISETP.GT.AND P1, PT, R3, RZ, P3 ;  /* 0x000000ff0300720c */ /* 0x000fe20001f24270 */
[-C--:B------:R-:W-:Y:S01]  /*a820*/  FMUL R113, R113, R146.reuse ;  /* 0x0000009271717220 */ /* 0x080fe20000400000 */
[----:B------:R-:W-:Y:S01]  /*a830*/  F2FP.BF16.F32.PACK_AB R121, RZ, R121 ;  /* 0x00000079ff79723e */ /* 0x000fe200000010ff */
[--C-:B------:R-:W-:Y:S01]  /*a840*/  IMAD.X R131, R21, 0x1, R129.reuse, P2 ;  /* 0x0000000115837824 */ /* 0x100fe200010e0681 */
[----:B------:R-:W-:Y:S01]  /*a850*/  ISETP.GT.AND P2, PT, R3, 0x1, P3 ;  /* 0x000000010300780c */ /* 0x000fe20001f44270 */
        /* <DEDUP_REMOVED lines=8> */
[----:B------:R0:W-:Y:S01]  /*a8e0*/  @P1 STG.E.U16 desc[UR40][R130.64], R20 ;  /* 0x0000001482001986 */ /* 0x0001e2000c101528 */
[C---:B------:R-:W-:Y:S01]  /*a8f0*/  ISETP.GT.AND P1, PT, R3.reuse, 0x8, P0 ;  /* 0x000000080300780c */ /* 0x040fe20000724270 */
[----:B------:R-:W-:Y:S01]  /*a900*/  FMUL R118, R118, R146 ;  /* 0x0000009276767220 */ /* 0x000fe20000400000 */
[----:B------:R-:W-:Y:S01]  /*a910*/  F2FP.BF16.F32.PACK_AB R126, RZ, R126 ;  /* 0x0000007eff7e723e */ /* 0x000fe200000010ff */
[----:B------:R-:W-:Y:S01]  /*a920*/  @P2 STG.E.U16 desc[UR40][R130.64+0x2], R137 ;  /* 0x0000028982002986 */ /* 0x000fe2000c101528 */
[----:B------:R-:W-:Y:S01]  /*a930*/  ISETP.GT.AND P2, PT, R3, 0x9, P0 ;  /* 0x000000090300780c */ /* 0x000fe20000744270 */
[-C--:B------:R-:W-:Y:S01]  /*a940*/  FMUL R119, R119, R146.reuse ;  /* 0x0000009277777220 */ /* 0x080fe20000400000 */
[----:B------:R-:W-:Y:S01]  /*a950*/  F2FP.BF16.F32.PACK_AB R127, RZ, R127 ;  /* 0x0000007fff7f723e */ /* 0x000fe200000010ff */
[----:B------:R-:W-:Y:S01]  /*a960*/  FMUL R104, R104, R146 ;  /* 0x0000009268687220 */ /* 0x000fe20000400000 */
[----:B------:R-:W-:Y:S01]  /*a970*/  F2FP.BF16.F32.PACK_AB R112, RZ, R112 ;  /* 0x00000070ff70723e */ /* 0x000fe200000010ff */
[-C--:B------:R-:W-:Y:S01]  /*a980*/  FMUL R105, R105, R146.reuse ;  /* 0x0000009269697220 */ /* 0x080fe20000400000 */
[----:B------:R-:W-:Y:S01]  /*a990*/  F2FP.BF16.F32.PACK_AB R113, RZ, R113 ;  /* 0x00000071ff71723e */ /* 0x000fe200000010ff */
[----:B------:R-:W-:Y:S01]  /*a9a0*/  FMUL R106, R106, R146 ;  /* 0x000000926a6a7220 */ /* 0x000fe20000400000 */
[----:B0-----:R-:W-:Y:S01]  /*a9b0*/  PRMT R20, R133, 0x7610, R20 ;  /* 0x0000761085147816 */ /* 0x001fe20000000014 */
[--C-:B------:R-:W-:Y:S01]  /*a9c0*/  @P1 IMAD.MOV.U32 R128, RZ, RZ, R136.reuse ;  /* 0x000000ffff801224 */ /* 0x100fe200078e0088 */
[----:B------:R-:W-:Y:S01]  /*a9d0*/  F2FP.BF16.F32.PACK_AB R114, RZ, R114 ;  /* 0x00000072ff72723e */ /* 0x000fe200000010ff */
[-C--:B------:R-:W-:Y:S01]  /*a9e0*/  FMUL R107, R107, R146.reuse ;  /* 0x000000926b6b7220 */ /* 0x080fe20000400000 */
[----:B------:R-:W-:Y:S01]  /*a9f0*/  F2FP.BF16.F32.PACK_AB R115, RZ, R115 ;  /* 0x00000073ff73723e */ /* 0x000fe200000010ff */
[--C-:B------:R-:W-:Y:S01]  /*aa00*/  @P2 IMAD.MOV.U32 R133, RZ, RZ, R129.reuse ;  /* 0x000000ffff852224 */ /* 0x100fe200078e0081 */
[----:B------:R0:W-:Y:S01]  /*aa10*/  @P1 STG.E.U16 desc[UR40][R128.64+0x10], R132 ;  /* 0x0000108480001986 */ /* 0x0001e2000c101528 */
        /* <DEDUP_REMOVED lines=12> */
[----:B------:R-:W-:Y:S01]  /*aae0*/  F2FP.BF16.F32.PACK_AB R105, RZ, R105 ;  /* 0x00000069ff69723e */ /* 0x000fe200000010ff */
[----:B------:R-:W-:Y:S01]  /*aaf0*/  FMUL R97, R97, R146 ;  /* 0x0000009261617220 */ /* 0x000fe20000400000 */
[----:B------:R-:W-:Y:S01]  /*ab00*/  F2FP.BF16.F32.PACK_AB R106, RZ, R106 ;  /* 0x0000006aff6a723e */ /* 0x000fe200000010ff */
[-C--:B------:R-:W-:Y:S01]  /*ab10*/  FMUL R98, R98, R146.reuse ;  /* 0x0000009262627220 */ /* 0x080fe20000400000 */
[----:B------:R0:W-:Y:S01]  /*ab20*/  @P2 STG.E.U16 desc[UR40][R132.64+0x12], R20 ;  /* 0x0000121484002986 */ /* 0x0001e2000c101528 */
[----:B------:R-:W-:Y:S01]  /*ab30*/  ISETP.GT.AND P2, PT, R3, 0x9, P3 ;  /* 0x000000090300780c */ /* 0x000fe20001f44270 */
[----:B------:R-:W-:Y:S01]  /*ab40*/  FMUL R99, R99, R146 ;  /* 0x0000009263637220 */ /* 0x000fe20000400000 */
[----:B------:R-:W-:Y:S01]  /*ab50*/  F2FP.BF16.F32.PACK_AB R107, RZ, R107 ;  /* 0x0000006bff6b723e */ /* 0x000fe200000010ff */
[----:B------:R-:W-:Y:S01]  /*ab60*/  @P1 STG.E.U16 desc[UR40][R130.64+0x10], R134 ;  /* 0x0000108682001986 */ /* 0x000fe2000c101528 */
[----:B------:R-:W-:Y:S01]  /*ab70*/  IADD3 R128, P1, R15, R136, RZ ;  /* 0x000000880f807210 */ /* 0x000fe20007f3e0ff */
[----:B------:R-:W-:Y:S01]  /*ab80*/  FMUL R100, R100, R146 ;  /* 0x0000009264647220 */ /* 0x000fe20000400000 */
[----:B------:R-:W-:Y:S01]  /*ab90*/  F2FP.BF16.F32.PACK_AB R108, RZ, R108 ;  /* 0x0000006cff6c723e */ /* 0x000fe200000010ff */
[----:B------:R-:W-:Y:S01]  /*aba0*/  FMUL R101, R101, R146 ;  /* 0x0000009265657220 */ /* 0x000fe20000400000 */
[----:B------:R-:W-:Y:S01]  /*abb0*/  F2FP.BF16.F32.PACK_AB R109, RZ, R109 ;  /* 0x0000006dff6d723e */ /* 0x000fe200000010ff */
[----:B------:R-:W-:Y:S01]  /*abc0*/  IMAD.X R129, R14, 0x1, R129, P1 ;  /* 0x000000010e817824 */ /* 0x000fe200008e0681 */
[----:B------:R-:W-:Y:S01]  /*abd0*/  F2FP.BF16.F32.PACK_AB R110, RZ, R110 ;  /* 0x0000006eff6e723e */ /* 0x000fe200000010ff */
[-C--:B------:R-:W-:Y:S01]  /*abe0*/  FMUL R102, R102, R146.reuse ;  /* 0x0000009266667220 */ /* 0x080fe20000400000 */
[----:B0-----:R-:W-:Y:S01]  /*abf0*/  PRMT R20, R120, 0x7610, R20 ;  /* 0x0000761078147816 */ /* 0x001fe20000000014 */
[----:B------:R-:W-:Y:S01]  /*ac00*/  @P2 STG.E.U16 desc[UR40][R130.64+0x12], R135 ;  /* 0x0000128782002986 */ /* 0x000fe2000c101528 */
[----:B------:R-:W-:Y:S01]  /*ac10*/  ISETP.GT.AND P2, PT, R147, 0x100, PT ;  /* 0x000001009300780c */ /* 0x000fe20003f44270 */
[-C--:B------:R-:W-:Y:S01]  /*ac20*/  FMUL R103, R103, R146.reuse ;  /* 0x0000009267677220 */ /* 0x080fe20000400000 */
[----:B------:R-:W-:Y:S01]  /*ac30*/  F2FP.BF16.F32.PACK_AB R111, RZ, R111 ;  /* 0x0000006fff6f723e */ /* 0x000fe200000010ff */
[-C--:B------:R-:W-:Y:S01]  /*ac40*/  FMUL R88, R88, R146.reuse ;  /* 0x0000009258587220 */ /* 0x080fe20000400000 */
[----:B------:R-:W-:Y:S01]  /*ac50*/  ISETP.GT.AND P1, PT, R3, RZ, P2 ;  /* 0x000000ff0300720c */ /* 0x000fe20001724270 */
        /* <DEDUP_REMOVED lines=12> */
[----:B------:R-:W-:Y:S01]  /*ad20*/  @P1 STG.E.U16 desc[UR40][R128.64], R20 ;  /* 0x0000001480001986 */ /* 0x000fe2000c101528 */
        /* <DEDUP_REMOVED lines=11> */
[----:B------:R-:W-:Y:S01]  /*ade0*/  FMUL R84, R84, R146 ;  /* 0x0000009254547220 */ /* 0x000fe20000400000 */
[----:B------:R-:W-:Y:S01]  /*adf0*/  F2FP.BF16.F32.PACK_AB R91, RZ, R91 ;  /* 0x0000005bff5b723e */ /* 0x000fe200000010ff */
[----:B------:R0:W-:Y:S01]  /*ae00*/  @P1 STG.E.U16 desc[UR40][R128.64+0x2], R121 ;  /* 0x0000027980001986 */ /* 0x0001e2000c101528 */
[----:B------:R-:W-:Y:S01]  /*ae10*/  IADD3 R120, P1, R23, R128, RZ ;  /* 0x0000008017787210 */ /* 0x000fe20007f3e0ff */
        /* <DEDUP_REMOVED lines=10> */
[--C-:B0-----:R-:W-:Y:S01]  /*aec0*/  IMAD.X R121, R21, 0x1, R129.reuse, P1 ;  /* 0x0000000115797824 */ /* 0x101fe200008e0681 */
        /* <DEDUP_REMOVED lines=45> */
[--C-:B0-----:R-:W-:Y:S01]  /*b1a0*/  @P6 IMAD.MOV.U32 R120, RZ, RZ, R128.reuse ;  /* 0x000000ffff786224 */ /* 0x101fe200078e0080 */
[----:B------:R-:W-:Y:S01]  /*b1b0*/  F2FP.BF16.F32.PACK_AB R68, RZ, R68 ;  /* 0x00000044ff44723e */ /* 0x000fe200000010ff */
[--C-:B------:R-:W-:Y:S01]  /*b1c0*/  @P6 IMAD.MOV.U32 R121, RZ, RZ, R129.reuse ;  /* 0x000000ffff796224 */ /* 0x100fe200078e0081 */
[----:B------:R-:W-:Y:S01]  /*b1d0*/  F2FP.BF16.F32.PACK_AB R69, RZ, R69 ;  /* 0x00000045ff45723e */ /* 0x000fe200000010ff */
[----:B------:R-:W-:Y:S01]  /*b1e0*/  FMUL R62, R62, R146 ;  /* 0x000000923e3e7220 */ /* 0x000fe20000400000 */
[----:B------:R-:W-:Y:S01]  /*b1f0*/  F2FP.BF16.F32.PACK_AB R70, RZ, R70 ;  /* 0x00000046ff46723e */ /* 0x000fe200000010ff */
[-C--:B------:R-:W-:Y:S01]  /*b200*/  FMUL R63, R63, R146.reuse ;  /* 0x000000923f3f7220 */ /* 0x080fe20000400000 */
[----:B------:R0:W-:Y:S01]  /*b210*/  @P6 STG.E.U16 desc[UR40][R120.64+0x10], R124 ;  /* 0x0000107c78006986 */ /* 0x0001e2000c101528 */
        /* <DEDUP_REMOVED lines=15> */
[----:B------:R-:W-:Y:S01]  /*b310*/  @P6 IMAD.MOV.U32 R121, RZ, RZ, R129 ;  /* 0x000000ffff796224 */ /* 0x000fe200078e0081 */
[----:B------:R-:W-:Y:S01]  /*b320*/  F2FP.BF16.F32.PACK_AB R62, RZ, R62 ;  /* 0x0000003eff3e723e */ /* 0x000fe200000010ff */
[-C--:B------:R-:W-:Y:S01]  /*b330*/  FMUL R54, R54, R146.reuse ;  /* 0x0000009236367220 */ /* 0x080fe20000400000 */
[----:B------:R-:W-:Y:S01]  /*b340*/  F2FP.BF16.F32.PACK_AB R63, RZ, R63 ;  /* 0x0000003fff3f723e */ /* 0x000fe200000010ff */
[-C--:B------:R-:W-:Y:S01]  /*b350*/  FMUL R55, R55, R146.reuse ;  /* 0x0000009237377220 */ /* 0x080fe20000400000 */
[----:B------:R-:W-:Y:S01]  /*b360*/  @P6 STG.E.U16 desc[UR40][R120.64+0x12], R125 ;  /* 0x0000127d78006986 */ /* 0x000fe2000c101528 */
[----:B------:R-:W-:Y:S01]  /*b370*/  IADD3 R122, P6, R128, R23, RZ ;  /* 0x00000017807a7210 */ /* 0x000fe20007fde0ff */
[----:B------:R-:W-:Y:S01]  /*b380*/  FMUL R40, R40, R146 ;  /* 0x0000009228287220 */ /* 0x000fe20000400000 */
[----:B------:R-:W-:Y:S01]  /*b390*/  F2FP.BF16.F32.PACK_AB R48, RZ, R48 ;  /* 0x00000030ff30723e */ /* 0x000fe200000010ff */
[-C--:B------:R-:W-:Y:S01]  /*b3a0*/  FMUL R41, R41, R146.reuse ;  /* 0x0000009229297220 */ /* 0x080fe20000400000 */
[----:B------:R-:W-:Y:S01]  /*b3b0*/  F2FP.BF16.F32.PACK_AB R49, RZ, R49 ;  /* 0x00000031ff31723e */ /* 0x000fe200000010ff */
[----:B------:R-:W-:Y:S01]  /*b3c0*/  IMAD.X R123, R129, 0x1, R21, P6 ;  /* 0x00000001817b7824 */ /* 0x000fe200030e0615 */
        /* <DEDUP_REMOVED lines=23> */
[-C--:B------:R-:W-:Y:S01]  /*b540*/  FMUL R36, R36, R146.reuse ;  /* 0x0000009224247220 */ /* 0x080fe20000400000 */
[----:B------:R-:W-:Y:S01]  /*b550*/  F2FP.BF16.F32.PACK_AB R45, RZ, R45 ;  /* 0x0000002dff2d723e */ /* 0x000fe200000010ff */
[----:B------:R-:W-:Y:S01]  /*b560*/  FMUL R37, R37, R146 ;  /* 0x0000009225257220 */ /* 0x000fe20000400000 */
        /* <DEDUP_REMOVED lines=23> */
[----:B------:R-:W-:Y:S01]  /*b6e0*/  FMUL R31, R31, R146 ;  /* 0x000000921f1f7220 */ /* 0x000fe20000400000 */
[----:B------:R-:W-:-:S02]  /*b6f0*/  F2FP.BF16.F32.PACK_AB R39, RZ, R39 ;  /* 0x00000027ff27723e */ /* 0x000fc400000010ff */
[----:B------:R-:W-:Y:S02]  /*b700*/  F2FP.BF16.F32.PACK_AB R24, RZ, R24 ;  /* 0x00000018ff18723e */ /* 0x000fe400000010ff */
[----:B------:R-:W-:Y:S01]  /*b710*/  F2FP.BF16.F32.PACK_AB R25, RZ, R25 ;  /* 0x00000019ff19723e */ /* 0x000fe200000010ff */
[----:B------:R-:W-:Y:S01]  /*b720*/  @P6 STG.E.U16 desc[UR40][R4.64+0x22], R113 ;  /* 0x0000227104006986 */ /* 0x000fe2000c101528 */
[----:B------:R-:W-:Y:S02]  /*b730*/  ISETP.GT.AND P6, PT, R3, 0x10, P5 ;  /* 0x000000100300780c */ /* 0x000fe40002fc4270 */
[----:B------:R-:W-:Y:S02]  /*b740*/  F2FP.BF16.F32.PACK_AB R26, RZ, R26 ;  /* 0x0000001aff1a723e */ /* 0x000fe400000010ff */
[----:B------:R-:W-:Y:S02]  /*b750*/  F2FP.BF16.F32.PACK_AB R27, RZ, R27 ;  /* 0x0000001bff1b723e */ /* 0x000fe400000010ff */
[----:B------:R-:W-:-:S02]  /*b760*/  F2FP.BF16.F32.PACK_AB R28, RZ, R28 ;  /* 0x0000001cff1c723e */ /* 0x000fc400000010ff */
[----:B------:R-:W-:Y:S02]  /*b770*/  F2FP.BF16.F32.PACK_AB R29, RZ, R29 ;  /* 0x0000001dff1d723e */ /* 0x000fe400000010ff */
[----:B------:R-:W-:Y:S02]  /*b780*/  F2FP.BF16.F32.PACK_AB R30, RZ, R30 ;  /* 0x0000001eff1e723e */ /* 0x000fe400000010ff */
[----:B------:R-:W-:Y:S01]  /*b790*/  F2FP.BF16.F32.PACK_AB R31, RZ, R31 ;  /* 0x0000001fff1f723e */ /* 0x000fe200000010ff */
[----:B------:R-:W-:Y:S01]  /*b7a0*/  @P6 STG.E.U16 desc[UR40][R6.64+0x20], R114 ;  /* 0x0000207206006986 */ /* 0x000fe2000c101528 */
[----:B------:R-:W-:-:S13]  /*b7b0*/  ISETP.GT.AND P6, PT, R3, 0x11, P5 ;  /* 0x000000110300780c */ /* 0x000fda0002fc4270 */
        /* <DEDUP_REMOVED lines=9> */
[----:B0-----:R-:W-:-:S05]  /*b850*/  IADD3 R10, P6, R15, R12, RZ ;  /* 0x0000000c0f0a7210 */ /* 0x001fca0007fde0ff */
[----:B------:R-:W-:Y:S01]  /*b860*/  IMAD.X R11, R13, 0x1, R14, P6 ;  /* 0x000000010d0b7824 */ /* 0x000fe200030e060e */
[----:B------:R-:W-:-:S13]  /*b870*/  ISETP.GT.AND P6, PT, R3, 0x10, P0 ;  /* 0x000000100300780c */ /* 0x000fda00007c4270 */
[----:B------:R-:W-:Y:S01]  /*b880*/  @P6 STG.E.U16 desc[UR40][R12.64+0x20], R104 ;  /* 0x000020680c006986 */ /* 0x000fe2000c101528 */
[----:B------:R-:W-:-:S13]  /*b890*/  ISETP.GT.AND P6, PT, R3, 0x11, P0 ;  /* 0x000000110300780c */ /* 0x000fda00007c4270 */
[----:B------:R-:W-:Y:S01]  /*b8a0*/  @P6 STG.E.U16 desc[UR40][R12.64+0x22], R105 ;  /* 0x000022690c006986 */ /* 0x000fe2000c101528 */
[----:B------:R-:W-:-:S05]  /*b8b0*/  IADD3 R14, P6, R23, R12, RZ ;  /* 0x0000000c170e7210 */ /* 0x000fca0007fde0ff */
[----:B------:R-:W-:Y:S01]  /*b8c0*/  IMAD.X R15, R13, 0x1, R21, P6 ;  /* 0x000000010d0f7824 */ /* 0x000fe200030e0615 */
[----:B------:R-:W-:-:S05]  /*b8d0*/  IADD3 R20, P6, R23, R10, RZ ;  /* 0x0000000a17147210 */ /* 0x000fca0007fde0ff */
[----:B------:R-:W-:Y:S01]  /*b8e0*/  IMAD.X R21, R21, 0x1, R11, P6 ;  /* 0x0000000115157824 */ /* 0x000fe200030e060b */
        /* <DEDUP_REMOVED lines=132> */
[C---:B------:R-:W-:Y:S02]  /*c130*/  ISETP.GT.AND P6, PT, R3.reuse, 0x48, P4 ;  /* 0x000000480300780c */ /* 0x040fe400027c4270 */
[----:B------:R-:W-:-:S11]  /*c140*/  ISETP.GT.AND P4, PT, R3, 0x49, P4 ;  /* 0x000000490300780c */ /* 0x000fd60002784270 */
[----:B------:R-:W-:Y:S04]  /*c150*/  @P6 STG.E.U16 desc[UR40][R4.64+0x90], R44 ;  /* 0x0000902c04006986 */ /* 0x000fe8000c101528 */
[----:B------:R0:W-:Y:S01]  /*c160*/  @P4 STG.E.U16 desc[UR40][R4.64+0x92], R45 ;  /* 0x0000922d04004986 */ /* 0x0001e2000c101528 */
[C---:B------:R-:W-:Y:S02]  /*c170*/  ISETP.GT.AND P4, PT, R3.reuse, 0x48, P5 ;  /* 0x000000480300780c */ /* 0x040fe40002f84270 */
[----:B------:R-:W-:-:S11]  /*c180*/  ISETP.GT.AND P5, PT, R3, 0x49, P5 ;  /* 0x000000490300780c */ /* 0x000fd60002fa4270 */
[----:B------:R-:W-:Y:S01]  /*c190*/  @P4 STG.E.U16 desc[UR40][R6.64+0x90], R46 ;  /* 0x0000902e06004986 */ /* 0x000fe2000c101528 */
[----:B------:R-:W-:-:S03]  /*c1a0*/  ISETP.GT.AND P4, PT, R3, 0x40, P0 ;  /* 0x000000400300780c */ /* 0x000fc60000784270 */
[----:B------:R-:W-:Y:S01]  /*c1b0*/  @P5 STG.E.U16 desc[UR40][R6.64+0x92], R47 ;  /* 0x0000922f06005986 */ /* 0x000fe2000c101528 */
[----:B------:R-:W-:-:S09]  /*c1c0*/  ISETP.GT.AND P5, PT, R3, 0x41, P0 ;  /* 0x000000410300780c */ /* 0x000fd200007a4270 */
[----:B0-----:R-:W-:Y:S02]  /*c1d0*/  @P4 IMAD.MOV.U32 R4, RZ, RZ, R12 ;  /* 0x000000ffff044224 */ /* 0x001fe400078e000c */
[----:B------:R-:W-:-:S05]  /*c1e0*/  @P4 IMAD.MOV.U32 R5, RZ, RZ, R13 ;  /* 0x000000ffff054224 */ /* 0x000fca00078e000d */
[----:B------:R0:W-:Y:S01]  /*c1f0*/  @P4 STG.E.U16 desc[UR40][R4.64+0x80], R32 ;  /* 0x0000802004004986 */ /* 0x0001e2000c101528 */
[----:B------:R-:W-:Y:S01]  /*c200*/  ISETP.GT.AND P4, PT, R3, 0x40, P3 ;  /* 0x000000400300780c */ /* 0x000fe20001f84270 */
[----:B0-----:R-:W-:Y:S02]  /*c210*/  @P5 IMAD.MOV.U32 R4, RZ, RZ, R12 ;  /* 0x000000ffff045224 */ /* 0x001fe400078e000c */
[----:B------:R-:W-:-:S05]  /*c220*/  @P5 IMAD.MOV.U32 R5, RZ, RZ, R13 ;  /* 0x000000ffff055224 */ /* 0x000fca00078e000d */
[----:B------:R0:W-:Y:S01]  /*c230*/  @P5 STG.E.U16 desc[UR40][R4.64+0x82], R33 ;  /* 0x0000822104005986 */ /* 0x0001e2000c101528 */
[----:B------:R-:W-:-:S04]  /*c240*/  ISETP.GT.AND P5, PT, R3, 0x41, P3 ;  /* 0x000000410300780c */ /* 0x000fc80001fa4270 */
[----:B0-----:R-:W-:Y:S02]  /*c250*/  @P4 IMAD.MOV.U32 R4, RZ, RZ, R14 ;  /* 0x000000ffff044224 */ /* 0x001fe400078e000e */
[----:B------:R-:W-:-:S05]  /*c260*/  @P4 IMAD.MOV.U32 R5, RZ, RZ, R15 ;  /* 0x000000ffff054224 */ /* 0x000fca00078e000f */
[----:B------:R0:W-:Y:S01]  /*c270*/  @P4 STG.E.U16 desc[UR40][R4.64+0x80], R34 ;  /* 0x0000802204004986 */ /* 0x0001e2000c101528 */
[C---:B------:R-:W-:Y:S02]  /*c280*/  ISETP.GT.AND P4, PT, R3.reuse, 0x48, P0 ;  /* 0x000000480300780c */ /* 0x040fe40000784270 */
[----:B------:R-:W-:Y:S01]  /*c290*/  ISETP.GT.AND P0, PT, R3, 0x49, P0 ;  /* 0x000000490300780c */ /* 0x000fe20000704270 */
[----:B0-----:R-:W-:Y:S02]  /*c2a0*/  @P5 IMAD.MOV.U32 R4, RZ, RZ, R14 ;  /* 0x000000ffff045224 */ /* 0x001fe400078e000e */
[----:B------:R-:W-:-:S05]  /*c2b0*/  @P5 IMAD.MOV.U32 R5, RZ, RZ, R15 ;  /* 0x000000ffff055224 */ /* 0x000fca00078e000f */
[----:B------:R0:W-:Y:S01]  /*c2c0*/  @P5 STG.E.U16 desc[UR40][R4.64+0x82], R35 ;  /* 0x0000822304005986 */ /* 0x0001e2000c101528 */
[C---:B------:R-:W-:Y:S02]  /*c2d0*/  ISETP.GT.AND P5, PT, R3.reuse, 0x48, P3 ;  /* 0x000000480300780c */ /* 0x040fe40001fa4270 */
[----:B------:R-:W-:Y:S01]  /*c2e0*/  ISETP.GT.AND P3, PT, R3, 0x49, P3 ;  /* 0x000000490300780c */ /* 0x000fe20001f64270 */
[----:B0-----:R-:W-:Y:S01]  /*c2f0*/  @P4 IMAD.MOV.U32 R4, RZ, RZ, R12 ;  /* 0x000000ffff044224 */ /* 0x001fe200078e000c */
[----:B------:R-:W-:-:S05]  /*c300*/  @P4 MOV R5, R13 ;  /* 0x0000000d00054202 */ /* 0x000fca0000000f00 */
[----:B------:R0:W-:Y:S01]  /*c310*/  @P4 STG.E.U16 desc[UR40][R4.64+0x90], R36 ;  /* 0x0000902404004986 */ /* 0x0001e2000c101528 */
[----:B------:R-:W-:-:S03]  /*c320*/  ISETP.GT.AND P4, PT, R3, 0x40, P2 ;  /* 0x000000400300780c */ /* 0x000fc60001784270 */
[----:B------:R-:W-:Y:S01]  /*c330*/  @P0 STG.E.U16 desc[UR40][R12.64+0x92], R37 ;  /* 0x000092250c000986 */ /* 0x000fe2000c101528 */
[----:B------:R-:W-:Y:S01]  /*c340*/  ISETP.GT.AND P0, PT, R3, 0x41, P2 ;  /* 0x000000410300780c */ /* 0x000fe20001704270 */
[----:B0-----:R-:W-:Y:S02]  /*c350*/  @P5 IMAD.MOV.U32 R4, RZ, RZ, R14 ;  /* 0x000000ffff045224 */ /* 0x001fe400078e000e */
[----:B------:R-:W-:-:S05]  /*c360*/  @P5 IMAD.MOV.U32 R5, RZ, RZ, R15 ;  /* 0x000000ffff055224 */ /* 0x000fca00078e000f */
[----:B------:R0:W-:Y:S01]  /*c370*/  @P5 STG.E.U16 desc[UR40][R4.64+0x90], R38 ;  /* 0x0000902604005986 */ /* 0x0001e2000c101528 */
[----:B------:R-:W-:-:S03]  /*c380*/  ISETP.GT.AND P5, PT, R3, 0x40, P1 ;  /* 0x000000400300780c */ /* 0x000fc60000fa4270 */
[----:B------:R-:W-:Y:S01]  /*c390*/  @P3 STG.E.U16 desc[UR40][R14.64+0x92], R39 ;  /* 0x000092270e003986 */ /* 0x000fe2000c101528 */
[----:B------:R-:W-:-:S03]  /*c3a0*/  ISETP.GT.AND P3, PT, R3, 0x41, P1 ;  /* 0x000000410300780c */ /* 0x000fc60000f64270 */
[----:B------:R-:W-:Y:S01]  /*c3b0*/  @P4 STG.E.U16 desc[UR40][R10.64+0x80], R24 ;  /* 0x000080180a004986 */ /* 0x000fe2000c101528 */
[C---:B------:R-:W-:Y:S02]  /*c3c0*/  ISETP.GT.AND P4, PT, R3.reuse, 0x48, P1 ;  /* 0x000000480300780c */ /* 0x040fe40000f84270 */
[C---:B------:R-:W-:Y:S01]  /*c3d0*/  ISETP.GT.AND P1, PT, R3.reuse, 0x49, P1 ;  /* 0x000000490300780c */ /* 0x040fe20000f24270 */
[----:B------:R-:W-:Y:S01]  /*c3e0*/  @P0 STG.E.U16 desc[UR40][R10.64+0x82], R25 ;  /* 0x000082190a000986 */ /* 0x000fe2000c101528 */
[C---:B------:R-:W-:Y:S01]  /*c3f0*/  ISETP.GT.AND P0, PT, R3.reuse, 0x48, P2 ;  /* 0x000000480300780c */ /* 0x040fe20001704270 */
[----:B0-----:R-:W-:Y:S01]  /*c400*/  @P5 IMAD.MOV.U32 R4, RZ, RZ, R8 ;  /* 0x000000ffff045224 */ /* 0x001fe200078e0008 */
[----:B------:R-:W-:Y:S01]  /*c410*/  ISETP.GT.AND P2, PT, R3, 0x49, P2 ;  /* 0x000000490300780c */ /* 0x000fe20001744270 */
[----:B------:R-:W-:-:S05]  /*c420*/  @P5 IMAD.MOV.U32 R5, RZ, RZ, R9 ;  /* 0x000000ffff055224 */ /* 0x000fca00078e0009 */
[----:B------:R0:W-:Y:S02]  /*c430*/  @P5 STG.E.U16 desc[UR40][R4.64+0x80], R26 ;  /* 0x0000801a04005986 */ /* 0x0001e4000c101528 */
[----:B0-----:R-:W-:Y:S02]  /*c440*/  @P3 IMAD.MOV.U32 R4, RZ, RZ, R8 ;  /* 0x000000ffff043224 */ /* 0x001fe400078e0008 */
[----:B------:R-:W-:-:S05]  /*c450*/  @P3 IMAD.MOV.U32 R5, RZ, RZ, R9 ;  /* 0x000000ffff053224 */ /* 0x000fca00078e0009 */
[----:B------:R0:W-:Y:S04]  /*c460*/  @P3 STG.E.U16 desc[UR40][R4.64+0x82], R27 ;  /* 0x0000821b04003986 */ /* 0x0001e8000c101528 */
[----:B------:R1:W-:Y:S04]  /*c470*/  @P0 STG.E.U16 desc[UR40][R10.64+0x90], R28 ;  /* 0x0000901c0a000986 */ /* 0x0003e8000c101528 */
[----:B------:R1:W-:Y:S01]  /*c480*/  @P2 STG.E.U16 desc[UR40][R10.64+0x92], R29 ;  /* 0x0000921d0a002986 */ /* 0x0003e2000c101528 */
[----:B0-----:R-:W-:Y:S02]  /*c490*/  @P4 IMAD.MOV.U32 R4, RZ, RZ, R8 ;  /* 0x000000ffff044224 */ /* 0x001fe400078e0008 */
[----:B------:R-:W-:-:S05]  /*c4a0*/  @P4 IMAD.MOV.U32 R5, RZ, RZ, R9 ;  /* 0x000000ffff054224 */ /* 0x000fca00078e0009 */
[----:B------:R1:W-:Y:S04]  /*c4b0*/  @P4 STG.E.U16 desc[UR40][R4.64+0x90], R30 ;  /* 0x0000901e04004986 */ /* 0x0003e8000c101528 */
[----:B------:R1:W-:Y:S02]  /*c4c0*/  @P1 STG.E.U16 desc[UR40][R8.64+0x92], R31 ;  /* 0x0000921f08001986 */ /* 0x0003e4000c101528 */
.L_x_264:
[----:B------:R-:W-:Y:S05]  /*c4d0*/  BSYNC B0 ;  /* 0x0000000000007941 */ /* 0x000fea0003800000 */
.L_x_32:
[----:B------:R-:W-:Y:S01]  /*c4e0*/  ULDC UR4, c[0x0][0xc] ;  /* 0x0000030000047ab9 */ /* 0x000fe20000000800 */
[----:B------:R-:W-:Y:S01]  /*c4f0*/  ULDC UR5, c[0x0][0x10] ;  /* 0x0000040000057ab9 */ /* 0x000fe20000000800 */
[----:B------:R-:W2:Y:S01]  /*c500*/  LDC R3, c[0x0][0x14] ;  /* 0x00000500ff037b82 */ /* 0x000ea20000000800 */
[----:B------:R-:W-:Y:S01]  /*c510*/  UIMAD.WIDE.U32 UR4, UR4, UR5, URZ ;  /* 0x00000005040472a5 */ /* 0x000fe2000f8e003f */
[----:B------:R-:W-:Y:S02]  /*c520*/  IMAD.MOV.U32 R148, RZ, RZ, -0x1 ;  /* 0xffffffffff947424 */ /* 0x000fe400078e00ff */
[----:B------:R-:W-:-:S03]  /*c530*/  IMAD.MOV.U32 R23, RZ, RZ, -0x1 ;  /* 0xffffffffff177424 */ /* 0x000fc600078e00ff */
[----:B--2---:R-:W-:-:S04]  /*c540*/  IMAD.WIDE.U32 R16, R3, UR4, R16 ;  /* 0x0000000403107c25 */ /* 0x004fc8000f8e0010 */
[----:B------:R-:W-:Y:S01]  /*c550*/  IMAD R3, R3, UR5, RZ ;  /* 0x0000000503037c24 */ /* 0x000fe2000f8e02ff */
[----:B------:R-:W-:Y:S02]  /*c560*/  ULDC.64 UR4, c[0x0][0x650] ;  /* 0x0001940000047ab9 */ /* 0x000fe40000000a00 */
[----:B------:R-:W-:Y:S01]  /*c570*/  ISETP.GE.U32.AND P0, PT, R16, UR4, PT ;  /* 0x0000000410007c0c */ /* 0x000fe2000bf06070 */
[--C-:B------:R-:W-:Y:S01]  /*c580*/  IMAD.IADD R17, R17, 0x1, R3.reuse ;  /* 0x0000000111117824 */ /* 0x100fe200078e0203 */
[----:B------:R-:W-:-:S04]  /*c590*/  PRMT R3, RZ, 0x7610, R3 ;  /* 0x00007610ff037816 */ /* 0x000fc80000000003 */
[----:B------:R-:W-:-:S13]  /*c5a0*/  ISETP.GE.U32.AND.EX P0, PT, R17, UR5, PT, P0 ;  /* 0x0000000511007c0c */ /* 0x000fda000bf06100 */
[----:B------:R-:W-:Y:S05]  /*c5b0*/  @P0 BRA `(.L_x_265) ;  /* 0x0000000400640947 */ /* 0x000fea0003800000 */
[----:B0-----:R-:W0:Y:S01]  /*c5c0*/  S2R R12, SR_CTAID.X ;  /* 0x00000000000c7919 */ /* 0x001e220000002500 */
[----:B-1-3--:R-:W1:Y:S01]  /*c5d0*/  LDC.64 R10, c[0x0][0x628] ;  /* 0x00018a00ff0a7b82 */ /* 0x00ae620000000a00 */
[----:B------:R-:W-:Y:S01]  /*c5e0*/  ULDC UR4, c[0x0][0x150] ;  /* 0x0000540000047ab9 */ /* 0x000fe20000000800 */
[----:B------:R-:W-:Y:S01]  /*c5f0*/  IMAD.MOV.U32 R8, RZ, RZ, R16 ;  /* 0x000000ffff087224 */ /* 0x000fe200078e0010 */
[----:B------:R-:W2:Y:S01]  /*c600*/  S2R R24, SR_CTAID.Y ;  /* 0x0000000000187919 */ /* 0x000ea20000002600 */
[----:B------:R-:W-:-:S04]  /*c610*/  IMAD.MOV.U32 R9, RZ, RZ, R17 ;  /* 0x000000ffff097224 */ /* 0x000fc800078e0011 */
[----:B------:R-:W3:Y:S08]  /*c620*/  LDC R21, c[0x0][0x144] ;  /* 0x00005100ff157b82 */ /* 0x000ef00000000800 */
[----:B------:R-:W2:Y:S08]  /*c630*/  LDC R0, c[0x0][0x630] ;  /* 0x00018c00ff007b82 */ /* 0x000eb00000000800 */
[----:B------:R-:W2:Y:S01]  /*c640*/  LDC.64 R14, c[0x0][0x620] ;  /* 0x00018800ff0e7b82 */ /* 0x000ea20000000a00 */
[----:B-1----:R-:W-:-:S04]  /*c650*/  ISETP.NE.U32.AND P0, PT, R10, RZ, PT ;  /* 0x000000ff0a00720c */ /* 0x002fc80003f05070 */
[----:B------:R-:W-:Y:S02]  /*c660*/  ISETP.NE.AND.EX P0, PT, R11, RZ, PT, P0 ;  /* 0x000000ff0b00720c */ /* 0x000fe40003f05300 */
[----:B0-----:R-:W-:-:S05]  /*c670*/  I2FP.F32.U32 R3, R12 ;  /* 0x0000000c00037245 */ /* 0x001fca0000201000 */
[----:B------:R-:W-:-:S04]  /*c680*/  FMUL R3, R3, UR4 ;  /* 0x0000000403037c20 */ /* 0x000fc80008400000 */
[----:B------:R0:W1:Y:S02]  /*c690*/  F2I.U32.TRUNC.NTZ R20, R3 ;  /* 0x0000000300147305 */ /* 0x000064000020f000 */
[----:B---3--:R-:W-:Y:S05]  /*c6a0*/  @!P0 BRA `(.L_x_266) ;  /* 0x0000000000288947 */ /* 0x008fea0003800000 */
[----:B0-----:R-:W0:Y:S02]  /*c6b0*/  LDC R3, c[0x0][0x634] ;  /* 0x00018d00ff037b82 */ /* 0x001e240000000800 */
        /* <DEDUP_REMOVED lines=9> */
.L_x_266:
[----:B------:R-:W3:Y:S01]  /*c750*/  LDC.64 R28, c[0x0][0x640] ;  /* 0x00019000ff1c7b82 */ /* 0x000ee20000000a00 */
[-CC-:B--2---:R-:W-:Y:S01]  /*c760*/  SHF.R.U64 R23, R8, R0.reuse, R9.reuse ;  /* 0x0000000008177219 */ /* 0x184fe20000001209 */
[----:B-1----:R-:W-:Y:S01]  /*c770*/  IMAD.MOV R20, RZ, RZ, -R20 ;  /* 0x000000ffff147224 */ /* 0x002fe200078e0a14 */
[----:B------:R-:W-:Y:S01]  /*c780*/  SHF.R.U32.HI R0, RZ, R0, R9 ;  /* 0x00000000ff007219 */ /* 0x000fe20000011609 */
[----:B------:R-:W-:Y:S01]  /*c790*/  ULDC UR4, c[0x0][0x154] ;  /* 0x0000550000047ab9 */ /* 0x000fe20000000800 */
[----:B0-----:R-:W-:Y:S01]  /*c7a0*/  IADD3 R3, P0, RZ, -R23, RZ ;  /* 0x80000017ff037210 */ /* 0x001fe20007f1e0ff */
[----:B------:R-:W-:Y:S02]  /*c7b0*/  IMAD R21, R21, R20, R12 ;  /* 0x0000001415157224 */ /* 0x000fe400078e020c */
[----:B------:R-:W0:Y:S01]  /*c7c0*/  LDC R6, c[0x0][0x618] ;  /* 0x00018600ff067b82 */ /* 0x000e220000000800 */
[----:B------:R-:W-:Y:S02]  /*c7d0*/  IMAD.MOV.U32 R7, RZ, RZ, 0x1 ;  /* 0x00000001ff077424 */ /* 0x000fe400078e00ff */
[----:B------:R-:W-:-:S04]  /*c7e0*/  IMAD.X R5, RZ, RZ, ~R0, P0 ;  /* 0x000000ffff057224 */ /* 0x000fc800000e0e00 */
[-C--:B------:R-:W-:Y:S01]  /*c7f0*/  IMAD R0, R5, R14.reuse, RZ ;  /* 0x0000000e05007224 */ /* 0x080fe200078e02ff */
[----:B------:R-:W1:Y:S01]  /*c800*/  LDC R8, c[0x0][0x608] ;  /* 0x00018200ff087b82 */ /* 0x000e620000000800 */
[----:B------:R-:W-:-:S04]  /*c810*/  IMAD.WIDE.U32 R4, R3, R14, R16 ;  /* 0x0000000e03047225 */ /* 0x000fc800078e0010 */
[----:B------:R-:W-:Y:S01]  /*c820*/  IMAD R3, R3, R15, R0 ;  /* 0x0000000f03037224 */ /* 0x000fe200078e0200 */
[----:B------:R-:W-:Y:S02]  /*c830*/  I2FP.F32.U32 R0, R24 ;  /* 0x0000001800007245 */ /* 0x000fe40000201000 */
[----:B------:R-:W2:Y:S01]  /*c840*/  LDC R26, c[0x0][0x658] ;  /* 0x00019600ff1a7b82 */ /* 0x000ea20000000800 */
[----:B------:R-:W-:Y:S01]  /*c850*/  IMAD.IADD R3, R5, 0x1, R3 ;  /* 0x0000000105037824 */ /* 0x000fe200078e0203 */
[----:B---3--:R-:W-:Y:S01]  /*c860*/  ISETP.NE.U32.AND P0, PT, R28, RZ, PT ;  /* 0x000000ff1c00720c */ /* 0x008fe20003f05070 */
[----:B------:R-:W-:Y:S01]  /*c870*/  FMUL R0, R0, UR4 ;  /* 0x0000000400007c20 */ /* 0x000fe20008400000 */
[----:B------:R-:W-:Y:S02]  /*c880*/  IMAD.MOV.U32 R5, RZ, RZ, -0x1 ;  /* 0xffffffffff057424 */ /* 0x000fe400078e00ff */
[----:B------:R-:W-:Y:S01]  /*c890*/  ISETP.NE.AND.EX P0, PT, R29, RZ, PT, P0 ;  /* 0x000000ff1d00720c */ /* 0x000fe20003f05300 */
[----:B------:R3:W2:Y:S01]  /*c8a0*/  F2I.U32.TRUNC.NTZ R13, R0 ;  /* 0x00000000000d7305 */ /* 0x0006a2000020f000 */
[----:B------:R-:W3:Y:S01]  /*c8b0*/  LDC R15, c[0x0][0x148] ;  /* 0x00005200ff0f7b82 */ /* 0x000ee20000000800 */
[----:B0-----:R-:W-:-:S02]  /*c8c0*/  SHF.R.U64 R12, R4, R6, R3 ;  /* 0x00000006040c7219 */ /* 0x001fc40000001203 */
[----:B------:R-:W-:-:S05]  /*c8d0*/  SHF.R.U32.HI R3, RZ, R6, R3 ;  /* 0x00000006ff037219 */ /* 0x000fca0000011603 */
[----:B------:R-:W0:Y:S01]  /*c8e0*/  LDC R20, c[0x0][0x600] ;  /* 0x00018000ff147b82 */ /* 0x000e220000000800 */
[-CC-:B-1----:R-:W-:Y:S02]  /*c8f0*/  SHF.R.U64 R10, R12, R8.reuse, R3.reuse ;  /* 0x000000080c0a7219 */ /* 0x182fe40000001203 */
[----:B------:R-:W-:-:S05]  /*c900*/  SHF.R.U32.HI R3, RZ, R8, R3 ;  /* 0x00000008ff037219 */ /* 0x000fca0000011603 */
[----:B------:R-:W1:Y:S01]  /*c910*/  LDC R27, c[0x0][0x648] ;  /* 0x00019200ff1b7b82 */ /* 0x000e620000000800 */
[-C--:B--2---:R-:W-:Y:S02]  /*c920*/  SHF.L.U32 R4, R5, R26.reuse, RZ ;  /* 0x0000001a05047219 */ /* 0x084fe400000006ff */
[-CC-:B------:R-:W-:Y:S02]  /*c930*/  SHF.R.U64 R14, R10, R26.reuse, R3.reuse ;  /* 0x0000001a0a0e7219 */ /* 0x180fe40000001203 */
[----:B------:R-:W-:Y:S02]  /*c940*/  SHF.R.U32.HI R5, RZ, R26, R3 ;  /* 0x0000001aff057219 */ /* 0x000fe40000011603 */
[----:B------:R-:W-:Y:S01]  /*c950*/  LOP3.LUT R25, RZ, R4, RZ, 0x33, !PT ;  /* 0x00000004ff197212 */ /* 0x000fe200078e33ff */
[----:B------:R-:W2:Y:S01]  /*c960*/  LDC R30, c[0x0][0x638] ;  /* 0x00018e00ff1e7b82 */ /* 0x000ea20000000800 */
[----:B------:R-:W-:Y:S01]  /*c970*/  SHF.L.U32 R26, R7, R26, RZ ;  /* 0x0000001a071a7219 */ /* 0x000fe200000006ff */
[----:B------:R-:W-:-:S06]  /*c980*/  IMAD.MOV.U32 R4, RZ, RZ, R14 ;  /* 0x000000ffff047224 */ /* 0x000fcc00078e000e */
[----:B------:R-:W0:Y:S01]  /*c990*/  LDC R31, c[0x0][0x610] ;  /* 0x00018400ff1f7b82 */ /* 0x000e220000000800 */
[----:B------:R-:W-:Y:S05]  /*c9a0*/  @!P0 BRA `(.L_x_267) ;  /* 0x0000000000288947 */ /* 0x000fea0003800000 */
[----:B------:R-:W4:Y:S02]  /*c9b0*/  LDC R3, c[0x0][0x64c] ;  /* 0x00019300ff037b82 */ /* 0x000f240000000800 */
[----:B----4-:R-:W-:-:S05]  /*c9c0*/  IADD3 R3, P0, R14, R3, RZ ;  /* 0x000000030e037210 */ /* 0x010fca0007f1e0ff */
[----:B------:R-:W-:-:S04]  /*c9d0*/  IMAD.X R11, RZ, RZ, R5, P0 ;  /* 0x000000ffff0b7224 */ /* 0x000fc800000e0605 */
[----:B------:R-:W-:-:S04]  /*c9e0*/  IMAD.WIDE.U32 R4, R11, R28, RZ ;  /* 0x0000001c0b047225 */ /* 0x000fc800078e00ff */
[----:B------:R-:W-:-:S04]  /*c9f0*/  IMAD.WIDE.U32 R6, P0, R3, R29, R4 ;  /* 0x0000001d03067225 */ /* 0x000fc80007800004 */
[----:B------:R-:W-:Y:S01]  /*ca00*/  IMAD.WIDE.U32 R4, R3, R28, RZ ;  /* 0x0000001c03047225 */ /* 0x000fe200078e00ff */
[----:B------:R-:W-:-:S03]  /*ca10*/  MOV R8, R7 ;  /* 0x0000000700087202 */ /* 0x000fc60000000f00 */
[----:B------:R-:W-:Y:S01]  /*ca20*/  IMAD.X R9, RZ, RZ, RZ, P0 ;  /* 0x000000ffff097224 */ /* 0x000fe200000e06ff */
[----:B------:R-:W-:-:S05]  /*ca30*/  IADD3 RZ, P0, R5, R6, RZ ;  /* 0x0000000605ff7210 */ /* 0x000fca0007f1e0ff */
[----:B------:R-:W-:-:S08]  /*ca40*/  IMAD.WIDE.U32.X R4, R11, R29, R8, P0 ;  /* 0x0000001d0b047225 */ /* 0x000fd000000e0408 */
.L_x_267:
[----:B------:R-:W-:Y:S01]  /*ca50*/  ISETP.NE.AND P0, PT, R2, 0x1, PT ;  /* 0x000000010200780c */ /* 0x000fe20003f05270 */
[----:B0-----:R-:W-:Y:S01]  /*ca60*/  VIADD R7, R20, 0xffffffff ;  /* 0xffffffff14077836 */ /* 0x001fe20000000000 */
[----:B-1-3--:R-:W-:Y:S01]  /*ca70*/  SHF.R.U64 R0, R4, R27, R5 ;  /* 0x0000001b04007219 */ /* 0x00afe20000001205 */
[----:B------:R-:W-:Y:S01]  /*ca80*/  IMAD.MOV R13, RZ, RZ, -R13 ;  /* 0x000000ffff0d7224 */ /* 0x000fe200078e0a0d */
[----:B------:R-:W-:Y:S01]  /*ca90*/  LOP3.LUT R5, R10, R25, RZ, 0xc0, !PT ;  /* 0x000000190a057212 */ /* 0x000fe200078ec0ff */
[----:B------:R-:W-:Y:S01]  /*caa0*/  IMAD.MOV.U32 R4, RZ, RZ, 0x1 ;  /* 0x00000001ff047424 */ /* 0x000fe200078e00ff */
[----:B------:R-:W-:Y:S01]  /*cab0*/  LOP3.LUT R12, R12, R7, RZ, 0xc0, !PT ;  /* 0x000000070c0c7212 */ /* 0x000fe200078ec0ff */
[----:B------:R-:W-:Y:S02]  /*cac0*/  IMAD.MOV R3, RZ, RZ, -R0 ;  /* 0x000000ffff037224 */ /* 0x000fe400078e0a00 */
[----:B------:R-:W-:Y:S02]  /*cad0*/  IMAD R0, R26, R0, R5 ;  /* 0x000000001a007224 */ /* 0x000fe400078e0205 */
[----:B--2---:R-:W-:-:S02]  /*cae0*/  IMAD R3, R3, R30, R14 ;  /* 0x0000001e03037224 */ /* 0x004fc400078e020e */
[----:B------:R-:W-:Y:S02]  /*caf0*/  @P0 IMAD R21, R15, R13, R24 ;  /* 0x0000000d0f150224 */ /* 0x000fe400078e0218 */
[----:B------:R-:W-:Y:S01]  /*cb00*/  IMAD R5, R3, R20, R12 ;  /* 0x0000001403057224 */ /* 0x000fe200078e020c */
[----:B------:R-:W-:Y:S01]  /*cb10*/  PRMT R3, R4, 0x7610, R3 ;  /* 0x0000761004037816 */ /* 0x000fe20000000003 */
[----:B------:R-:W-:-:S05]  /*cb20*/  IMAD R0, R0, R31, R21 ;  /* 0x0000001f00007224 */ /* 0x000fca00078e0215 */
[----:B------:R-:W-:Y:S02]  /*cb30*/  SEL R148, R5, R0, !P0 ;  /* 0x0000000005947207 */ /* 0x000fe40004000000 */
[----:B------:R-:W-:-:S07]  /*cb40*/  SEL R0, R0, R5, !P0 ;  /* 0x0000000500007207 */ /* 0x000fce0004000000 */
.L_x_265:
[----:B------:R-:W-:Y:S01]  /*cb50*/  LOP3.LUT P0, RZ, R3, 0xff, RZ, 0xc0, !PT ;  /* 0x000000ff03ff7812 */ /* 0x000fe2000780c0ff */
[----:B------:R-:W-:-:S12]  /*cb60*/  IMAD.MOV.U32 R147, RZ, RZ, R0 ;  /* 0x000000ffff937224 */ /* 0x000fd800078e0000 */
[----:B------:R-:W-:Y:S05]  /*cb70*/  @P0 BRA `(.L_x_268) ;  /* 0xffffff4400980947 */ /* 0x000fea000383ffff */
[----:B------:R-:W-:Y:S05]  /*cb80*/  EXIT ;  /* 0x000000000000794d */ /* 0x000fea0003800000 */
.L_x_7:
[----:B0-----:R-:W-:Y:S01]  /*cb90*/  ULDC.64 UR4, c[0x0][0x650] ;  /* 0x0001940000047ab9 */ /* 0x001fe20000000a00 */
        /* <DEDUP_REMOVED lines=25> */
.L_x_270:
[----:B------:R-:W0:Y:S01]  /*cd30*/  LDC.64 R28, c[0x0][0x640] ;  /* 0x00019000ff1c7b82 */ /* 0x000e220000000a00 */
[-CC-:B------:R-:W-:Y:S01]  /*cd40*/  SHF.R.U64 R22, R12, R6.reuse, R13.reuse ;  /* 0x000000060c167219 */ /* 0x180fe2000000120d */
[----:B------:R-:W-:Y:S01]  /*cd50*/  IMAD.MOV.U32 R30, RZ, RZ, 0x1 ;  /* 0x00000001ff1e7424 */ /* 0x000fe200078e00ff */
[----:B------:R-:W-:Y:S02]  /*cd60*/  SHF.R.U32.HI R6, RZ, R6, R13 ;  /* 0x00000006ff067219 */ /* 0x000fe4000001160d */
        /* <DEDUP_REMOVED lines=8> */
[----:B------:R-:W-:Y:S01]  /*cdf0*/  IMAD.IADD R9, R9, 0x1, R11 ;  /* 0x0000000109097824 */ /* 0x000fe200078e020b */
[----:B0-----:R-:W-:-:S04]  /*ce00*/  ISETP.NE.U32.AND P0, PT, R28, RZ, PT ;  /* 0x000000ff1c00720c */ /* 0x001fc80003f05070 */
[----:B------:R-:W-:Y:S02]  /*ce10*/  ISETP.NE.AND.EX P0, PT, R29, RZ, PT, P0 ;  /* 0x000000ff1d00720c */ /* 0x000fe40003f05300 */
[----:B------:R-:W0:Y:S01]  /*ce20*/  LDC R20, c[0x0][0x600] ;  /* 0x00018000ff147b82 */ /* 0x000e220000000800 */
[-CC-:B-1----:R-:W-:Y:S01]  /*ce30*/  SHF.R.U64 R14, R8, R10.reuse, R9.reuse ;  /* 0x0000000a080e7219 */ /* 0x182fe20000001209 */
[----:B------:R-:W-:Y:S01]  /*ce40*/  IMAD.MOV.U32 R8, RZ, RZ, -0x1 ;  /* 0xffffffffff087424 */ /* 0x000fe200078e00ff */
[----:B------:R-:W-:-:S05]  /*ce50*/  SHF.R.U32.HI R9, RZ, R10, R9 ;  /* 0x0000000aff097219 */ /* 0x000fca0000011609 */
[----:B------:R-:W1:Y:S01]  /*ce60*/  LDC R24, c[0x0][0x648] ;  /* 0x00019200ff187b82 */ /* 0x000e620000000800 */
[-CC-:B--2---:R-:W-:Y:S02]  /*ce70*/  SHF.R.U64 R23, R14, R12.reuse, R9.reuse ;  /* 0x0000000c0e177219 */ /* 0x184fe40000001209 */
[----:B------:R-:W-:-:S05]  /*ce80*/  SHF.R.U32.HI R6, RZ, R12, R9 ;  /* 0x0000000cff067219 */ /* 0x000fca0000011609 */
[----:B------:R-:W2:Y:S01]  /*ce90*/  LDC R26, c[0x0][0x638] ;  /* 0x00018e00ff1a7b82 */ /* 0x000ea20000000800 */
[-C--:B---3--:R-:W-:Y:S02]  /*cea0*/  SHF.L.U32 R8, R8, R27.reuse, RZ ;  /* 0x0000001b08087219 */ /* 0x088fe400000006ff */
[-CC-:B------:R-:W-:Y:S02]  /*ceb0*/  SHF.R.U64 R25, R23, R27.reuse, R6.reuse ;  /* 0x0000001b17197219 */ /* 0x180fe40000001206 */
[----:B------:R-:W-:Y:S02]  /*cec0*/  LOP3.LUT R32, RZ, R8, RZ, 0x33, !PT ;  /* 0x00000008ff207212 */ /* 0x000fe400078e33ff */
[----:B------:R-:W-:Y:S01]  /*ced0*/  SHF.R.U32.HI R9, RZ, R27, R6 ;  /* 0x0000001bff097219 */ /* 0x000fe20000011606 */
[----:B------:R-:W3:Y:S01]  /*cee0*/  LDC R31, c[0x0][0x610] ;  /* 0x00018400ff1f7b82 */ /* 0x000ee20000000800 */
[----:B------:R-:W-:Y:S01]  /*cef0*/  IMAD.MOV.U32 R8, RZ, RZ, R25 ;  /* 0x000000ffff087224 */ /* 0x000fe200078e0019 */
[----:B------:R-:W-:Y:S06]  /*cf00*/  @!P0 BRA `(.L_x_271) ;  /* 0x0000000000288947 */ /* 0x000fec0003800000 */
        /* <DEDUP_REMOVED lines=10> */
.L_x_271:
[----:B------:R-:W-:Y:S02]  /*cfb0*/  ISETP.NE.AND P0, PT, R2, 0x1, PT ;  /* 0x000000010200780c */ /* 0x000fe40003f05270 */
[----:B-1----:R-:W-:Y:S01]  /*cfc0*/  SHF.R.U64 R6, R8, R24, R9 ;  /* 0x0000001808067219 */ /* 0x002fe20000001209 */
[----:B0-----:R-:W-:Y:S01]  /*cfd0*/  VIADD R9, R20, 0xffffffff ;  /* 0xffffffff14097836 */ /* 0x001fe20000000000 */
[----:B------:R-:W-:Y:S02]  /*cfe0*/  SHF.L.U32 R30, R30, R27, RZ ;  /* 0x0000001b1e1e7219 */ /* 0x000fe400000006ff */
[----:B------:R-:W-:Y:S01]  /*cff0*/  LOP3.LUT R5, R23, R32, RZ, 0xc0, !PT ;  /* 0x0000002017057212 */ /* 0x000fe200078ec0ff */
[----:B------:R-:W-:-:S04]  /*d000*/  IMAD.MOV R8, RZ, RZ, -R6 ;  /* 0x000000ffff087224 */ /* 0x000fc800078e0a06 */
[----:B------:R-:W-:Y:S01]  /*d010*/  IMAD R6, R30, R6, R5 ;  /* 0x000000061e067224 */ /* 0x000fe200078e0205 */
[----:B------:R-:W-:Y:S01]  /*d020*/  LOP3.LUT R5, R14, R9, RZ, 0xc0, !PT ;  /* 0x000000090e057212 */ /* 0x000fe200078ec0ff */
[----:B------:R-:W-:Y:S02]  /*d030*/  @P0 IMAD R3, R7, R21, R4 ;  /* 0x0000001507030224 */ /* 0x000fe400078e0204 */
[----:B--2---:R-:W-:Y:S02]  /*d040*/  IMAD R4, R8, R26, R25 ;  /* 0x0000001a08047224 */ /* 0x004fe400078e0219 */
[----:B---3--:R-:W-:Y:S01]  /*d050*/  IMAD R3, R6, R31, R3 ;  /* 0x0000001f06037224 */ /* 0x008fe200078e0203 */
[----:B------:R-:W-:Y:S01]  /*d060*/  MOV R6, R22 ;  /* 0x0000001600067202 */ /* 0x000fe20000000f00 */
[----:B------:R-:W-:Y:S02]  /*d070*/  IMAD R4, R4, R20, R5 ;  /* 0x0000001404047224 */ /* 0x000fe400078e0205 */
[----:B------:R-:W-:-:S03]  /*d080*/  IMAD.MOV.U32 R8, RZ, RZ, 0x1 ;  /* 0x00000001ff087424 */ /* 0x000fc600078e00ff */
[----:B------:R-:W-:Y:S02]  /*d090*/  SEL R20, R4, R3, !P0 ;  /* 0x0000000304147207 */ /* 0x000fe40004000000 */
[----:B------:R-:W-:-:S07]  /*d0a0*/  SEL R13, R3, R4, !P0 ;  /* 0x00000004030d7207 */ /* 0x000fce0004000000 */
.L_x_269:
[----:B------:R-:W-:-:S08]  /*d0b0*/  NOP ;  /* 0x0000000000007918 */ /* 0x000fd00000000000 */
[----:B------:R-:W0:-:S00]  /*d0c0*/  USETMAXREG.DEALLOC.CTAPOOL 0x28 ;  /* 0x00000028000079c8 */ /* 0x000e0000080e0500 */
[----:B0-----:R-:W-:-:S13]  /*d0d0*/  ISETP.NE.AND P0, PT, R0, RZ, PT ;  /* 0x000000ff0000720c */ /* 0x001fda0003f05270 */
[----:B------:R-:W-:Y:S05]  /*d0e0*/  @P0 EXIT ;  /* 0x000000000000094d */ /* 0x000fea0003800000 */
[----:B------:R-:W-:Y:S01]  /*d0f0*/  LOP3.LUT P0, RZ, R8, 0xff, RZ, 0xc0, !PT ;  /* 0x000000ff08ff7812 */ /* 0x000fe2000780c0ff */
[----:B------:R-:W-:Y:S02]  /*d100*/  IMAD.MOV.U32 R0, RZ, RZ, 0x1 ;  /* 0x00000001ff007424 */ /* 0x000fe400078e00ff */
[----:B------:R-:W-:-:S10]  /*d110*/  IMAD.MOV.U32 R3, RZ, RZ, RZ ;  /* 0x000000ffff037224 */ /* 0x000fd400078e00ff */
[----:B------:R-:W-:Y:S05]  /*d120*/  @!P0 BRA `(.L_x_272) ;  /* 0x0000000c003c8947 */ /* 0x000fea0003800000 */
[----:B------:R-:W0:Y:S01]  /*d130*/  LDC R0, c[0x0][0x28c] ;  /* 0x0000a300ff007b82 */ /* 0x000e220000000800 */
[----:B------:R-:W1:Y:S01]  /*d140*/  S2R R9, SR_CgaCtaId ;  /* 0x0000000000097919 */ /* 0x000e620000008800 */
[----:B------:R-:W-:Y:S01]  /*d150*/  ULDC UR5, c[0x0][0x600] ;  /* 0x0001800000057ab9 */ /* 0x000fe20000000800 */
[----:B------:R-:W-:Y:S01]  /*d160*/  ULDC UR4, c[0x0][0xc] ;  /* 0x0000030000047ab9 */ /* 0x000fe20000000800 */
[----:B------:R-:W-:Y:S01]  /*d170*/  UIADD3 UR16, UR5, -0x1, URZ ;  /* 0xffffffff05107890 */ /* 0x000fe2000fffe03f */
[----:B------:R-:W-:Y:S01]  /*d180*/  BSSY B0, `(.L_x_272) ;  /* 0x00000c9000007945 */ /* 0x000fe20003800000 */
[----:B------:R-:W-:Y:S01]  /*d190*/  ULDC UR6, c[0x0][0x658] ;  /* 0x0001960000067ab9 */ /* 0x000fe20000000800 */
[----:B------:R-:W-:Y:S01]  /*d1a0*/  ULDC UR5, c[0x0][0x10] ;  /* 0x0000040000057ab9 */ /* 0x000fe20000000800 */
[----:B------:R-:W-:Y:S01]  /*d1b0*/  UMOV UR7, 0xffffffff ;  /* 0xffffffff00077882 */ /* 0x000fe20000000000 */
[----:B------:R-:W-:Y:S01]  /*d1c0*/  UMOV UR8, 0x1 ;  /* 0x0000000100087882 */ /* 0x000fe20000000000 */
[----:B------:R-:W-:Y:S01]  /*d1d0*/  UIMAD.WIDE.U32 UR4, UR4, UR5, URZ ;  /* 0x00000005040472a5 */ /* 0x000fe2000f8e003f */
[----:B------:R-:W-:Y:S01]  /*d1e0*/  IMAD.MOV.U32 R11, RZ, RZ, 0x1 ;  /* 0x00000001ff0b7424 */ /* 0x000fe200078e00ff */
[----:B------:R-:W-:Y:S01]  /*d1f0*/  USHF.L.U32 UR7, UR7, UR6, URZ ;  /* 0x0000000607077299 */ /* 0x000fe2000800063f */
[----:B------:R-:W-:Y:S01]  /*d200*/  LOP3.LUT R8, R19, 0x2, RZ, 0xfc, !PT ;  /* 0x0000000213087812 */ /* 0x000fe200078efcff */
[----:B------:R-:W-:-:S02]  /*d210*/  USHF.L.U32 UR18, UR8, UR6, URZ ;  /* 0x0000000608127299 */ /* 0x000fc4000800063f */
[----:B------:R-:W-:Y:S01]  /*d220*/  ULOP3.LUT UR17, URZ, UR7, URZ, 0x33, !UPT ;  /* 0x000000073f117292 */ /* 0x000fe2000f8e333f */
[----:B------:R-:W-:Y:S01]  /*d230*/  ULDC UR6, c[0x0][0x14] ;  /* 0x0000050000067ab9 */ /* 0x000fe20000000800 */
[----:B------:R-:W-:Y:S01]  /*d240*/  ULDC.64 UR22, c[0x0][0x198] ;  /* 0x0000660000167ab9 */ /* 0x000fe20000000a00 */
[----:B------:R-:W-:Y:S02]  /*d250*/  UIMAD.WIDE.U32 UR20, UR4, UR6, URZ ;  /* 0x00000006041472a5 */ /* 0x000fe4000f8e003f */
[----:B------:R-:W-:Y:S01]  /*d260*/  UIMAD UR13, UR5, UR6, URZ ;  /* 0x00000006050d72a4 */ /* 0x000fe2000f8e023f */
[----:B0-----:R-:W-:-:S03]  /*d270*/  VIADD R0, R0, 0x3f ;  /* 0x0000003f00007836 */ /* 0x001fc60000000000 */
[----:B------:R-:W-:Y:S02]  /*d280*/  UIADD3 UR13, UR21, UR13, URZ ;  /* 0x0000000d150d7290 */ /* 0x000fe4000fffe03f */
[----:B------:R-:W-:-:S04]  /*d290*/  SHF.R.S32.HI R3, RZ, 0x1f, R0 ;  /* 0x0000001fff037819 */ /* 0x000fc80000011400 */
[----:B------:R-:W-:Y:S01]  /*d2a0*/  LEA.HI R3, R3, R0, RZ, 0x6 ;  /* 0x0000000003037211 */ /* 0x000fe200078f30ff */
[----:B------:R-:W-:Y:S01]  /*d2b0*/  IMAD.MOV.U32 R0, RZ, RZ, 0x1 ;  /* 0x00000001ff007424 */ /* 0x000fe200078e00ff */
[----:B-1----:R-:W-:Y:S02]  /*d2c0*/  LOP3.LUT R9, R9, 0x1, RZ, 0xc0, !PT ;  /* 0x0000000109097812 */ /* 0x002fe400078ec0ff */
[----:B------:R-:W-:Y:S01]  /*d2d0*/  SHF.R.S32.HI R10, RZ, 0x6, R3 ;  /* 0x00000006ff0a7819 */ /* 0x000fe20000011403 */
[----:B------:R-:W-:-:S04]  /*d2e0*/  IMAD.MOV.U32 R3, RZ, RZ, RZ ;  /* 0x000000ffff037224 */ /* 0x000fc800078e00ff */
[----:B------:R-:W-:-:S07]  /*d2f0*/  VIADD R12, R10, 0x1 ;  /* 0x000000010a0c7836 */ /* 0x000fce0000000000 */
.L_x_283:
[----:B------:R-:W-:-:S03]  /*d300*/  UMOV UR4, 0xffffffff ;  /* 0xffffffff00047882 */ /* 0x000fc60000000000 */
[----:B------:R-:W-:Y:S05]  /*d310*/  BRA.DIV UR4, `(.L_x_273) ;  /* 0x0000000e04887947 */ /* 0x000fea000b800000 */
[----:B------:R-:W-:-:S13]  /*d320*/  ELECT P6, URZ, PT ;  /* 0x00000000003f782f */ /* 0x000fda00038c0000 */
.L_x_293:
[----:B------:R-:W0:Y:S01]  /*d330*/  LDC R4, c[0x0][0x28c] ;  /* 0x0000a300ff047b82 */ /* 0x000e220000000800 */
[----:B------:R-:W-:Y:S01]  /*d340*/  BSSY B1, `(.L_x_274) ;  /* 0x000003a000017945 */ /* 0x000fe20003800000 */
[----:B0-----:R-:W-:-:S13]  /*d350*/  ISETP.LT.OR P6, PT, R4, 0x1, !P6 ;  /* 0x000000010400780c */ /* 0x001fda00077c1670 */
[----:B------:R-:W-:Y:S05]  /*d360*/  @P6 BRA `(.L_x_275) ;  /* 0x0000000000dc6947 */ /* 0x000fea0003800000 */
[----:B------:R-:W-:Y:S02]  /*d370*/  IMAD R20, R20, 0x2, R9 ;  /* 0x0000000214147824 */ /* 0x000fe400078e0209 */
[----:B------:R-:W-:Y:S02]  /*d380*/  IMAD R21, R13, 0x180, RZ ;  /* 0x000001800d157824 */ /* 0x000fe400078e02ff */
[----:B------:R-:W-:Y:S02]  /*d390*/  IMAD.MOV.U32 R22, RZ, RZ, RZ ;  /* 0x000000ffff167224 */ /* 0x000fe400078e00ff */
[----:B------:R-:W-:Y:S02]  /*d3a0*/  IMAD.MOV.U32 R4, RZ, RZ, R12 ;  /* 0x000000ffff047224 */ /* 0x000fe400078e000c */
[----:B------:R-:W-:Y:S02]  /*d3b0*/  IMAD.MOV.U32 R5, RZ, RZ, R0 ;  /* 0x000000ffff057224 */ /* 0x000fe400078e0000 */
[----:B------:R-:W-:-:S02]  /*d3c0*/  IMAD.MOV.U32 R14, RZ, RZ, R3 ;  /* 0x000000ffff0e7224 */ /* 0x000fc400078e0003 */
[----:B------:R-:W-:-:S07]  /*d3d0*/  IMAD R15, R20, 0x28, RZ ;  /* 0x00000028140f7824 */ /* 0x000fce00078e02ff */
.L_x_278:
[----:B------:R-:W0:Y:S01]  /*d3e0*/  S2R R20, SR_CgaCtaId ;  /* 0x0000000000147919 */ /* 0x000e220000008800 */
[----:B------:R-:W-:Y:S02]  /*d3f0*/  MOV R7, 0x400 ;  /* 0x0000040000077802 */ /* 0x000fe40000000f00 */
[----:B------:R-:W-:-:S13]  /*d400*/  LOP3.LUT P1, RZ, R18, 0x7f, RZ, 0xc0, !PT ;  /* 0x0000007f12ff7812 */ /* 0x000fda000782c0ff */
[----:B------:R-:W1:Y:S01]  /*d410*/  @!P1 LDC R13, c[0x0][0x500] ;  /* 0x00014000ff0d9b82 */ /* 0x000e620000000800 */
[----:B0-----:R-:W-:Y:S02]  /*d420*/  LEA R23, R20, R7, 0x18 ;  /* 0x0000000714177211 */ /* 0x001fe400078ec0ff */
[----:B------:R-:W-:-:S03]  /*d430*/  SHF.L.U32 R7, R5, 0x1f, RZ ;  /* 0x0000001f05077819 */ /* 0x000fc600000006ff */
[----:B------:R-:W-:-:S04]  /*d440*/  IMAD R20, R14, 0x8, R23 ;  /* 0x000000080e147824 */ /* 0x000fc800078e0217 */
[----:B------:R-:W0:Y:S02]  /*d450*/  SYNCS.PHASECHK.TRANS64.TRYWAIT P0, [R20+URZ+0x18], R7 ;  /* 0x00001807140075a7 */ /* 0x000e24000800017f */
[----:B01----:R-:W-:Y:S05]  /*d460*/  @!P0 BRA `(.L_x_276) ;  /* 0x0000000c00548947 */ /* 0x003fea0003800000 */
.L_x_294:
[----:B0-----:R-:W-:Y:S01]  /*d470*/  PRMT R7, R8, 0x9910, RZ ;  /* 0x0000991008077816 */ /* 0x001fe200000000ff */
[----:B------:R0:W-:Y:S03]  /*d480*/  @!P1 SYNCS.ARRIVE.TRANS64 RZ, [R20+URZ], R13 ;  /* 0x0000000d14ff99a7 */ /* 0x0001e6000800003f */
[----:B------:R-:W-:-:S13]  /*d490*/  ISETP.NE.AND P0, PT, R7, 0x2, PT ;  /* 0x000000020700780c */ /* 0x000fda0003f05270 */
[----:B0-----:R-:W-:Y:S05]  /*d4a0*/  @P0 BRA `(.L_x_277) ;  /* 0x0000000000040947 */ /* 0x001fea0003800000 */
[----:B------:R-:W-:Y:S01]  /*d4b0*/  BPT.TRAP 0x1 ;  /* 0x000000040000795c */ /* 0x000fe20000300000 */
.L_x_277:
[----:B------:R-:W-:Y:S01]  /*d4c0*/  IMAD R7, R14, 0x2, R9 ;  /* 0x000000020e077824 */ /* 0x000fe200078e0209 */
[----:B------:R-:W-:Y:S01]  /*d4d0*/  R2UR UR9, R20 ;  /* 0x00000000140972ca */ /* 0x000fe200000e0000 */
[--C-:B------:R-:W-:Y:S01]  /*d4e0*/  IMAD R13, R14, 0xc000, R23.reuse ;  /* 0x0000c0000e0d7824 */ /* 0x100fe200078e0217 */
[----:B------:R-:W-:Y:S01]  /*d4f0*/  UIADD3 UR4, UP0, UR22, 0xf0, URZ ;  /* 0x000000f016047890 */ /* 0x000fe2000ff1e03f */
[----:B------:R-:W-:Y:S01]  /*d500*/  IMAD R7, R7, 0xa00, RZ ;  /* 0x00000a0007077824 */ /* 0x000fe200078e02ff */
[----:B------:R-:W-:Y:S01]  /*d510*/  R2UR UR11, R21 ;  /* 0x00000000150b72ca */ /* 0x000fe200000e0000 */
[----:B------:R-:W-:Y:S01]  /*d520*/  VIADD R4, R4, 0xffffffff ;  /* 0xffffffff04047836 */ /* 0x000fe20000000000 */
[----:B------:R-:W-:Y:S01]  /*d530*/  R2UR UR5, R13 ;  /* 0x000000000d0572ca */ /* 0x000fe200000e0000 */
[----:B------:R-:W-:Y:S01]  /*d540*/  IMAD R7, R7, 0x2, R23 ;  /* 0x0000000207077824 */ /* 0x000fe200078e0217 */
[----:B------:R-:W-:Y:S01]  /*d550*/  R2UR UR10, R22 ;  /* 0x00000000160a72ca */ /* 0x000fe200000e0000 */
[----:B------:R-:W-:Y:S01]  /*d560*/  UIADD3 UR24, UP1, UR22, 0x1f0, URZ ;  /* 0x000001f016187890 */ /* 0x000fe2000ff3e03f */
[----:B------:R-:W-:Y:S01]  /*d570*/  R2UR UR12, R6 ;  /* 0x00000000060c72ca */ /* 0x000fe200000e0000 */
[----:B------:R-:W-:Y:S01]  /*d580*/  VIADD R14, R14, 0x1 ;  /* 0x000000010e0e7836 */ /* 0x000fe20000000000 */
[----:B------:R-:W-:Y:S01]  /*d590*/  R2UR UR8, R7 ;  /* 0x00000000070872ca */ /* 0x000fe200000e0000 */
[----:B------:R-:W-:Y:S01]  /*d5a0*/  UIADD3.X UR25, URZ, UR23, URZ, UP1, !UPT ;  /* 0x000000173f197290 */ /* 0x000fe20008ffe43f */
[----:B------:R-:W-:Y:S01]  /*d5b0*/  R2UR UR19, R15 ;  /* 0x000000000f1372ca */ /* 0x000fe200000e0000 */
[----:B------:R-:W-:Y:S01]  /*d5c0*/  UMOV UR6, 0x0 ;  /* 0x0000000000067882 */ /* 0x000fe20000000000 */
[----:B------:R-:W-:Y:S01]  /*d5d0*/  ISETP.GT.AND P1, PT, R4, 0x1, PT ;  /* 0x000000010400780c */ /* 0x000fe20003f24270 */
[----:B------:R-:W-:Y:S01]  /*d5e0*/  UMOV UR7, 0x10000000 ;  /* 0x1000000000077882 */ /* 0x000fe20000000000 */
[----:B------:R-:W-:Y:S01]  /*d5f0*/  ISETP.NE.AND P0, PT, R14, 0x3, PT ;  /* 0x000000030e00780c */ /* 0x000fe20003f05270 */
[----:B------:R-:W-:Y:S01]  /*d600*/  UIADD3 UR14, UR5, 0x100, URZ ;  /* 0x00000100050e7890 */ /* 0x000fe2000fffe03f */
[----:B------:R-:W-:Y:S01]  /*d610*/  VIADD R22, R22, 0x40 ;  /* 0x0000004016167836 */ /* 0x000fe20000000000 */
[----:B------:R-:W-:Y:S01]  /*d620*/  UIADD3.X UR5, URZ, UR23, URZ, UP0, !UPT ;  /* 0x000000173f057290 */ /* 0x000fe200087fe43f */
[----:B------:R-:W-:Y:S01]  /*d630*/  SEL R20, RZ, 0x1, P0 ;  /* 0x00000001ff147807 */ /* 0x000fe20000000000 */
[----:B------:R-:W-:Y:S01]  /*d640*/  UMOV UR26, 0x30000 ;  /* 0x00030000001a7882 */ /* 0x000fe20000000000 */
[----:B------:R-:W-:Y:S01]  /*d650*/  SEL R14, R14, RZ, P0 ;  /* 0x000000ff0e0e7207 */ /* 0x000fe20000000000 */
[----:B------:R-:W-:Y:S01]  /*d660*/  UIADD3 UR15, UR8, 0x24100, URZ ;  /* 0x00024100080f7890 */ /* 0x000fe2000fffe03f */
[----:B------:R-:W-:-:S02]  /*d670*/  LOP3.LUT R5, R5, R20, RZ, 0x3c, !PT ;  /* 0x0000001405057212 */ /* 0x000fc400078e3cff */
[----:B------:R-:W-:Y:S02]  /*d680*/  UMOV UR8, UR14 ;  /* 0x0000000e00087c82 */ /* 0x000fe40008000000 */
[----:B------:R0:W-:Y:S02]  /*d690*/  UTMALDG.3D [UR8], [UR4], desc[UR6] ;  /* 0x00000608040075b4 */ /* 0x0001e40008011000 */
[----:B0-----:R-:W-:Y:S01]  /*d6a0*/  UMOV UR8, UR15 ;  /* 0x0000000f00087c82 */ /* 0x001fe20008000000 */
[----:B------:R-:W-:Y:S02]  /*d6b0*/  UMOV UR11, UR19 ;  /* 0x00000013000b7c82 */ /* 0x000fe40008000000 */
[----:B------:R0:W-:Y:S02]  /*d6c0*/  UTMALDG.3D.MULTICAST [UR8], [UR24], UR26, desc[UR6] ;  /* 0x00000608180073b4 */ /* 0x0001e4000801181a */
[----:B0-----:R-:W-:Y:S05]  /*d6d0*/  @P1 BRA `(.L_x_278) ;  /* 0xfffffffc00401947 */ /* 0x001fea000383ffff */
.L_x_275:
[----:B------:R-:W-:Y:S05]  /*d6e0*/  BSYNC B1 ;  /* 0x0000000000017941 */ /* 0x000fea0003800000 */
.L_x_274:
[----:B------:R-:W-:Y:S01]  /*d6f0*/  LOP3.LUT P1, RZ, R11, 0xff, RZ, 0xc0, !PT ;  /* 0x000000ff0bff7812 */ /* 0x000fe2000782c0ff */
[C---:B------:R-:W-:Y:S01]  /*d700*/  IMAD.IADD R6, R10.reuse, 0x1, R3 ;  /* 0x000000010a067824 */ /* 0x040fe200078e0203 */
[----:B------:R-:W-:Y:S01]  /*d710*/  ULDC.64 UR4, c[0x0][0x650] ;  /* 0x0001940000047ab9 */ /* 0x000fe20000000a00 */
[----:B------:R-:W-:Y:S01]  /*d720*/  ISETP.GE.U32.AND P2, PT, R10, 0x3, PT ;  /* 0x000000030a00780c */ /* 0x000fe20003f46070 */
[----:B------:R-:W-:Y:S01]  /*d730*/  BSSY B1, `(.L_x_279) ;  /* 0x000006b000017945 */ /* 0x000fe20003800000 */
[----:B------:R-:W-:Y:S01]  /*d740*/  IMAD.MOV.U32 R13, RZ, RZ, -0x1 ;  /* 0xffffffffff0d7424 */ /* 0x000fe200078e00ff */
[----:B------:R-:W-:Y:S01]  /*d750*/  ISETP.GT.U32.AND P0, PT, R6, 0x2, PT ;  /* 0x000000020600780c */ /* 0x000fe20003f04070 */
[----:B------:R-:W-:Y:S01]  /*d760*/  IMAD.MOV.U32 R20, RZ, RZ, -0x1 ;  /* 0xffffffffff147424 */ /* 0x000fe200078e00ff */
[----:B------:R-:W-:Y:S02]  /*d770*/  PRMT R11, RZ, 0x7610, R11 ;  /* 0x00007610ff0b7816 */ /* 0x000fe4000000000b */
[----:B------:R-:W-:-:S03]  /*d780*/  ISETP.LT.U32.AND P0, PT, R10, 0x3, P0 ;  /* 0x000000030a00780c */ /* 0x000fc60000701070 */
[----:B------:R-:W0:Y:S01]  /*d790*/  @P1 S2R R5, SR_CgaCtaId ;  /* 0x0000000000051919 */ /* 0x000e220000008800 */
[----:B------:R-:W-:-:S04]  /*d7a0*/  @P1 MOV R4, 0x400 ;  /* 0x0000040000041802 */ /* 0x000fc80000000f00 */
[----:B0-----:R-:W-:Y:S01]  /*d7b0*/  @P1 LEA R3, R5, R4, 0x18 ;  /* 0x0000000405031211 */ /* 0x001fe200078ec0ff */
[----:B------:R-:W-:-:S03]  /*d7c0*/  IMAD.WIDE.U32 R4, R6, -0x55555555, RZ ;  /* 0xaaaaaaab06047825 */ /* 0x000fc600078e00ff */
[----:B------:R0:W-:Y:S01]  /*d7d0*/  @P1 SYNCS.ARRIVE.TRANS64.A1T0 RZ, [R3+URZ+0x48], RZ ;  /* 0x000048ff03ff19a7 */ /* 0x0001e2000810003f */
[----:B------:R-:W-:Y:S02]  /*d7e0*/  IADD3 R16, P1, R16, UR20, RZ ;  /* 0x0000001410107c10 */ /* 0x000fe4000ff3e0ff */
[----:B------:R-:W-:Y:S02]  /*d7f0*/  SHF.R.U32.HI R5, RZ, 0x1, R5 ;  /* 0x00000001ff057819 */ /* 0x000fe40000011605 */
[----:B------:R-:W-:Y:S02]  /*d800*/  IADD3.X R17, R17, UR13, RZ, P1, !PT ;  /* 0x0000000d11117c10 */ /* 0x000fe40008ffe4ff */
[----:B------:R-:W-:Y:S02]  /*d810*/  PRMT R4, RZ, 0x7610, R4 ;  /* 0x00007610ff047816 */ /* 0x000fe40000000004 */
[----:B0-----:R-:W-:Y:S02]  /*d820*/  SEL R3, RZ, 0x1, !P0 ;  /* 0x00000001ff037807 */ /* 0x001fe40004000000 */
[----:B------:R-:W-:-:S02]  /*d830*/  ISETP.GE.U32.AND P0, PT, R16, UR4, PT ;  /* 0x0000000410007c0c */ /* 0x000fc4000bf06070 */
[----:B------:R-:W-:Y:S01]  /*d840*/  LOP3.LUT R0, R0, R3, RZ, 0x3c, !PT ;  /* 0x0000000300007212 */ /* 0x000fe200078e3cff */
[----:B------:R-:W-:Y:S01]  /*d850*/  IMAD R3, R5, -0x3, R6 ;  /* 0xfffffffd05037824 */ /* 0x000fe200078e0206 */
[----:B------:R-:W-:Y:S01]  /*d860*/  ISETP.GE.U32.AND.EX P0, PT, R17, UR5, PT, P0 ;  /* 0x0000000511007c0c */ /* 0x000fe2000bf06100 */
[----:B------:R-:W-:Y:S01]  /*d870*/  IMAD.MOV.U32 R6, RZ, RZ, -0x1 ;  /* 0xffffffffff067424 */ /* 0x000fe200078e00ff */
[----:B------:R-:W-:-:S11]  /*d880*/  @P2 LOP3.LUT R0, R0, 0x1, R5, 0x78, !PT ;  /* 0x0000000100002812 */ /* 0x000fd600078e7805 */
[----:B------:R-:W-:Y:S05]  /*d890*/  @P0 BRA `(.L_x_280) ;  /* 0x0000000400500947 */ /* 0x000fea0003800000 */
[----:B------:R-:W0:Y:S01]  /*d8a0*/  S2R R15, SR_CTAID.X ;  /* 0x00000000000f7919 */ /* 0x000e220000002500 */
[----:B------:R-:W-:Y:S01]  /*d8b0*/  ULDC.64 UR4, c[0x0][0x628] ;  /* 0x00018a0000047ab9 */ /* 0x000fe20000000a00 */
[----:B------:R-:W1:Y:S01]  /*d8c0*/  LDC R20, c[0x0][0x144] ;  /* 0x00005100ff147b82 */ /* 0x000e620000000800 */
[----:B------:R-:W-:Y:S01]  /*d8d0*/  ISETP.NE.U32.AND P0, PT, RZ, UR4, PT ;  /* 0x00000004ff007c0c */ /* 0x000fe2000bf05070 */
[----:B------:R-:W2:Y:S01]  /*d8e0*/  S2R R13, SR_CTAID.Y ;  /* 0x00000000000d7919 */ /* 0x000ea20000002600 */
[----:B------:R-:W-:Y:S01]  /*d8f0*/  ULDC UR7, c[0x0][0x630] ;  /* 0x00018c0000077ab9 */ /* 0x000fe20000000800 */
[----:B------:R-:W-:Y:S01]  /*d900*/  ULDC UR8, c[0x0][0x150] ;  /* 0x0000540000087ab9 */ /* 0x000fe20000000800 */
[----:B------:R-:W-:Y:S01]  /*d910*/  ISETP.NE.AND.EX P0, PT, RZ, UR5, PT, P0 ;  /* 0x00000005ff007c0c */ /* 0x000fe2000bf05300 */
[----:B------:R-:W-:Y:S02]  /*d920*/  IMAD.MOV.U32 R4, RZ, RZ, R16 ;  /* 0x000000ffff047224 */ /* 0x000fe400078e0010 */
[----:B------:R-:W-:Y:S01]  /*d930*/  IMAD.MOV.U32 R5, RZ, RZ, R17 ;  /* 0x000000ffff057224 */ /* 0x000fe200078e0011 */
[----:B0-----:R-:W-:-:S09]  /*d940*/  I2FP.F32.U32 R22, R15 ;  /* 0x0000000f00167245 */ /* 0x001fd20000201000 */
[----:B------:R-:W-:Y:S05]  /*d950*/  @!P0 BRA `(.L_x_281) ;  /* 0x0000000000288947 */ /* 0x000fea0003800000 */
[----:B------:R-:W-:Y:S02]  /*d960*/  ULDC UR6, c[0x0][0x634] ;  /* 0x00018d0000067ab9 */ /* 0x000fe40000000800 */
[----:B------:R-:W-:-:S04]  /*d970*/  IADD3 R5, P0, R16, UR6, RZ ;  /* 0x0000000610057c10 */ /* 0x000fc8000ff1e0ff */
[----:B------:R-:W-:-:S05]  /*d980*/  IADD3.X R21, RZ, R17, RZ, P0, !PT ;  /* 0x00000011ff157210 */ /* 0x000fca00007fe4ff */
[----:B------:R-:W-:-:S04]  /*d990*/  IMAD.WIDE.U32 R6, R21, UR4, RZ ;  /* 0x0000000415067c25 */ /* 0x000fc8000f8e00ff */
[----:B------:R-:W-:-:S04]  /*d9a0*/  IMAD.WIDE.U32 R6, P0, R5, UR5, R6 ;  /* 0x0000000505067c25 */ /* 0x000fc8000f800006 */
[----:B------:R-:W-:-:S04]  /*d9b0*/  IMAD.WIDE.U32 R4, R5, UR4, RZ ;  /* 0x0000000405047c25 */ /* 0x000fc8000f8e00ff */
[----:B------:R-:W-:Y:S01]  /*d9c0*/  IMAD.MOV.U32 R4, RZ, RZ, R7 ;  /* 0x000000ffff047224 */ /* 0x000fe200078e0007 */
[----:B------:R-:W-:Y:S01]  /*d9d0*/  IADD3 RZ, P1, R5, R6, RZ ;  /* 0x0000000605ff7210 */ /* 0x000fe20007f3e0ff */
[----:B------:R-:W-:-:S04]  /*d9e0*/  IMAD.X R5, RZ, RZ, RZ, P0 ;  /* 0x000000ffff057224 */ /* 0x000fc800000e06ff */
[----:B------:R-:W-:-:S08]  /*d9f0*/  IMAD.WIDE.U32.X R4, R21, UR5, R4, P1 ;  /* 0x0000000515047c25 */ /* 0x000fd000088e0404 */
.L_x_281:
[----:B------:R-:W-:Y:S01]  /*da00*/  FMUL R22, R22, UR8 ;  /* 0x0000000816167c20 */ /* 0x000fe20008400000 */
[--C-:B------:R-:W-:Y:S01]  /*da10*/  SHF.R.U64 R14, R4, UR7, R5.reuse ;  /* 0x00000007040e7c19 */ /* 0x100fe20008001205 */
[----:B------:R-:W-:Y:S01]  /*da20*/  ULDC.64 UR4, c[0x0][0x620] ;  /* 0x0001880000047ab9 */ /* 0x000fe20000000a00 */
[----:B------:R-:W-:Y:S01]  /*da30*/  SHF.R.U32.HI R4, RZ, UR7, R5 ;  /* 0x00000007ff047c19 */ /* 0x000fe20008011605 */
[----:B------:R-:W-:Y:S01]  /*da40*/  ULDC.64 UR6, c[0x0][0x640] ;  /* 0x0001900000067ab9 */ /* 0x000fe20000000a00 */
[----:B------:R-:W-:Y:S01]  /*da50*/  IADD3 R5, P0, RZ, -R14, RZ ;  /* 0x8000000eff057210 */ /* 0x000fe20007f1e0ff */
[----:B------:R-:W0:Y:S04]  /*da60*/  F2I.U32.TRUNC.NTZ R22, R22 ;  /* 0x0000001600167305 */ /* 0x000e28000020f000 */
[----:B------:R-:W-:Y:S01]  /*da70*/  IMAD.X R4, RZ, RZ, ~R4, P0 ;  /* 0x000000ffff047224 */ /* 0x000fe200000e0e04 */
[----:B------:R-:W-:-:S03]  /*da80*/  ISETP.NE.U32.AND P0, PT, RZ, UR6, PT ;  /* 0x00000006ff007c0c */ /* 0x000fc6000bf05070 */
[----:B------:R-:W-:Y:S01]  /*da90*/  IMAD R4, R4, UR4, RZ ;  /* 0x0000000404047c24 */ /* 0x000fe2000f8e02ff */
[----:B------:R-:W-:-:S03]  /*daa0*/  ISETP.NE.AND.EX P0, PT, RZ, UR7, PT, P0 ;  /* 0x00000007ff007c0c */ /* 0x000fc6000bf05300 */
[C---:B------:R-:W-:Y:S01]  /*dab0*/  IMAD R7, R5.reuse, UR5, R4 ;  /* 0x0000000505077c24 */ /* 0x040fe2000f8e0204 */
[----:B------:R-:W-:Y:S01]  /*dac0*/  ULDC UR5, c[0x0][0x154] ;  /* 0x0000550000057ab9 */ /* 0x000fe20000000800 */
[----:B------:R-:W-:Y:S01]  /*dad0*/  IMAD.WIDE.U32 R4, R5, UR4, R16 ;  /* 0x0000000405047c25 */ /* 0x000fe2000f8e0010 */
[----:B------:R-:W-:-:S03]  /*dae0*/  ULDC UR4, c[0x0][0x618] ;  /* 0x0001860000047ab9 */ /* 0x000fc60000000800 */
[----:B0-----:R-:W-:Y:S02]  /*daf0*/  IMAD.MOV R6, RZ, RZ, -R22 ;  /* 0x000000ffff067224 */ /* 0x001fe400078e0a16 */
[----:B------:R-:W-:Y:S02]  /*db00*/  IMAD.IADD R5, R5, 0x1, R7 ;  /* 0x0000000105057824 */ /* 0x000fe400078e0207 */
[----:B-1----:R-:W-:Y:S01]  /*db10*/  IMAD R15, R20, R6, R15 ;  /* 0x00000006140f7224 */ /* 0x002fe200078e020f */
[----:B--2---:R-:W-:Y:S01]  /*db20*/  I2FP.F32.U32 R6, R13 ;  /* 0x0000000d00067245 */ /* 0x004fe20000201000 */
[----:B------:R-:W0:Y:S01]  /*db30*/  LDC R20, c[0x0][0x148] ;  /* 0x00005200ff147b82 */ /* 0x000e220000000800 */
[--C-:B------:R-:W-:Y:S02]  /*db40*/  SHF.R.U64 R21, R4, UR4, R5.reuse ;  /* 0x0000000404157c19 */ /* 0x100fe40008001205 */
[----:B------:R-:W-:Y:S01]  /*db50*/  SHF.R.U32.HI R4, RZ, UR4, R5 ;  /* 0x00000004ff047c19 */ /* 0x000fe20008011605 */
[----:B------:R-:W-:Y:S01]  /*db60*/  FMUL R6, R6, UR5 ;  /* 0x0000000506067c20 */ /* 0x000fe20008400000 */
[----:B------:R-:W-:-:S02]  /*db70*/  ULDC UR4, c[0x0][0x608] ;  /* 0x0001820000047ab9 */ /* 0x000fc40000000800 */
[--C-:B------:R-:W-:Y:S01]  /*db80*/  SHF.R.U64 R23, R21, UR4, R4.reuse ;  /* 0x0000000415177c19 */ /* 0x100fe20008001204 */
[----:B------:R1:W2:Y:S01]  /*db90*/  F2I.U32.TRUNC.NTZ R24, R6 ;  /* 0x0000000600187305 */ /* 0x0002a2000020f000 */
[----:B------:R-:W-:Y:S01]  /*dba0*/  SHF.R.U32.HI R4, RZ, UR4, R4 ;  /* 0x00000004ff047c19 */ /* 0x000fe20008011604 */
[----:B------:R-:W-:-:S03]  /*dbb0*/  ULDC UR4, c[0x0][0x658] ;  /* 0x0001960000047ab9 */ /* 0x000fc60000000800 */
[--C-:B------:R-:W-:Y:S02]  /*dbc0*/  SHF.R.U64 R22, R23, UR4, R4.reuse ;  /* 0x0000000417167c19 */ /* 0x100fe40008001204 */
[----:B------:R-:W-:-:S03]  /*dbd0*/  SHF.R.U32.HI R25, RZ, UR4, R4 ;  /* 0x00000004ff197c19 */ /* 0x000fc60008011604 */
[----:B------:R-:W-:Y:S02]  /*dbe0*/  IMAD.MOV.U32 R4, RZ, RZ, R22 ;  /* 0x000000ffff047224 */ /* 0x000fe400078e0016 */
[----:B------:R-:W-:Y:S01]  /*dbf0*/  IMAD.MOV.U32 R5, RZ, RZ, R25 ;  /* 0x000000ffff057224 */ /* 0x000fe200078e0019 */
[----:B-1----:R-:W-:Y:S06]  /*dc00*/  @!P0 BRA `(.L_x_282) ;  /* 0x0000000000288947 */ /* 0x002fec0003800000 */
[----:B------:R-:W-:Y:S02]  /*dc10*/  ULDC UR4, c[0x0][0x64c] ;  /* 0x0001930000047ab9 */ /* 0x000fe40000000800 */
[----:B------:R-:W-:-:S05]  /*dc20*/  IADD3 R5, P0, R22, UR4, RZ ;  /* 0x0000000416057c10 */ /* 0x000fca000ff1e0ff */
[----:B------:R-:W-:-:S04]  /*dc30*/  IMAD.X R25, RZ, RZ, R25, P0 ;  /* 0x000000ffff197224 */ /* 0x000fc800000e0619 */
[----:B------:R-:W-:-:S04]  /*dc40*/  IMAD.WIDE.U32 R6, R25, UR6, RZ ;  /* 0x0000000619067c25 */ /* 0x000fc8000f8e00ff */
[----:B------:R-:W-:-:S04]  /*dc50*/  IMAD.WIDE.U32 R6, P0, R5, UR7, R6 ;  /* 0x0000000705067c25 */ /* 0x000fc8000f800006 */
[----:B------:R-:W-:-:S04]  /*dc60*/  IMAD.WIDE.U32 R4, R5, UR6, RZ ;  /* 0x0000000605047c25 */ /* 0x000fc8000f8e00ff */
[----:B------:R-:W-:Y:S01]  /*dc70*/  IMAD.MOV.U32 R4, RZ, RZ, R7 ;  /* 0x000000ffff047224 */ /* 0x000fe200078e0007 */
[----:B------:R-:W-:Y:S01]  /*dc80*/  IADD3 RZ, P1, R5, R6, RZ ;  /* 0x0000000605ff7210 */ /* 0x000fe20007f3e0ff */
[----:B------:R-:W-:-:S04]  /*dc90*/  IMAD.X R5, RZ, RZ, RZ, P0 ;  /* 0x000000ffff057224 */ /* 0x000fc800000e06ff */
[----:B------:R-:W-:-:S08]  /*dca0*/  IMAD.WIDE.U32.X R4, R25, UR7, R4, P1 ;  /* 0x0000000719047c25 */ /* 0x000fd000088e0404 */
.L_x_282:
[----:B------:R-:W-:Y:S01]  /*dcb0*/  ISETP.NE.AND P0, PT, R2, 0x1, PT ;  /* 0x000000010200780c */ /* 0x000fe20003f05270 */
[----:B------:R-:W-:Y:S01]  /*dcc0*/  ULDC UR4, c[0x0][0x648] ;  /* 0x0001920000047ab9 */ /* 0x000fe20000000800 */
[----:B------:R-:W-:Y:S01]  /*dcd0*/  LOP3.LUT R23, R23, UR17, RZ, 0xc0, !PT ;  /* 0x0000001117177c12 */ /* 0x000fe2000f8ec0ff */
[----:B--2---:R-:W-:Y:S01]  /*dce0*/  IMAD.MOV R24, RZ, RZ, -R24 ;  /* 0x000000ffff187224 */ /* 0x004fe200078e0a18 */
[----:B------:R-:W-:Y:S01]  /*dcf0*/  SHF.R.U64 R4, R4, UR4, R5 ;  /* 0x0000000404047c19 */ /* 0x000fe20008001205 */
[----:B------:R-:W-:Y:S01]  /*dd00*/  ULDC UR4, c[0x0][0x638] ;  /* 0x00018e0000047ab9 */ /* 0x000fe20000000800 */
[----:B------:R-:W-:Y:S01]  /*dd10*/  LOP3.LUT R21, R21, UR16, RZ, 0xc0, !PT ;  /* 0x0000001015157c12 */ /* 0x000fe2000f8ec0ff */
[----:B------:R-:W-:Y:S01]  /*dd20*/  ULDC UR5, c[0x0][0x610] ;  /* 0x0001840000057ab9 */ /* 0x000fe20000000800 */
[----:B------:R-:W-:Y:S02]  /*dd30*/  IMAD.MOV.U32 R6, RZ, RZ, R14 ;  /* 0x000000ffff067224 */ /* 0x000fe400078e000e */
[----:B------:R-:W-:-:S02]  /*dd40*/  IMAD.MOV R5, RZ, RZ, -R4 ;  /* 0x000000ffff057224 */ /* 0x000fc400078e0a04 */
[----:B------:R-:W-:Y:S02]  /*dd50*/  IMAD R4, R4, UR18, R23 ;  /* 0x0000001204047c24 */ /* 0x000fe4000f8e0217 */
[----:B0-----:R-:W-:Y:S02]  /*dd60*/  @P0 IMAD R15, R20, R24, R13 ;  /* 0x00000018140f0224 */ /* 0x001fe400078e020d */
[----:B------:R-:W-:Y:S01]  /*dd70*/  IMAD R22, R5, UR4, R22 ;  /* 0x0000000405167c24 */ /* 0x000fe2000f8e0216 */
[----:B------:R-:W-:Y:S01]  /*dd80*/  ULDC UR4, c[0x0][0x600] ;  /* 0x0001800000047ab9 */ /* 0x000fe20000000800 */
[----:B------:R-:W-:Y:S02]  /*dd90*/  IMAD R15, R4, UR5, R15 ;  /* 0x00000005040f7c24 */ /* 0x000fe4000f8e020f */
[----:B------:R-:W-:Y:S02]  /*dda0*/  IMAD R22, R22, UR4, R21 ;  /* 0x0000000416167c24 */ /* 0x000fe4000f8e0215 */
[----:B------:R-:W-:-:S03]  /*ddb0*/  IMAD.MOV.U32 R4, RZ, RZ, 0x1 ;  /* 0x00000001ff047424 */ /* 0x000fc600078e00ff */
[----:B------:R-:W-:Y:S02]  /*ddc0*/  SEL R20, R22, R15, !P0 ;  /* 0x0000000f16147207 */ /* 0x000fe40004000000 */
[----:B------:R-:W-:-:S07]  /*ddd0*/  SEL R13, R15, R22, !P0 ;  /* 0x000000160f0d7207 */ /* 0x000fce0004000000 */
.L_x_280:
[----:B------:R-:W-:Y:S05]  /*dde0*/  BSYNC B1 ;  /* 0x0000000000017941 */ /* 0x000fea0003800000 */
.L_x_279:
[----:B------:R-:W-:-:S13]  /*ddf0*/  LOP3.LUT P0, RZ, R4, 0xff, RZ, 0xc0, !PT ;  /* 0x000000ff04ff7812 */ /* 0x000fda000780c0ff */
[----:B------:R-:W-:Y:S05]  /*de00*/  @P0 BRA `(.L_x_283) ;  /* 0xfffffff4003c0947 */ /* 0x000fea000383ffff */
[----:B------:R-:W-:Y:S05]  /*de10*/  BSYNC B0 ;  /* 0x0000000000007941 */ /* 0x000fea0003800000 */
.L_x_272:
[----:B------:R-:W-:-:S03]  /*de20*/  UMOV UR4, 0xffffffff ;  /* 0xffffffff00047882 */ /* 0x000fc60000000000 */
[----:B------:R-:W-:Y:S05]  /*de30*/  BRA.DIV UR4, `(.L_x_284) ;  /* 0x0000000204f47947 */ /* 0x000fea000b800000 */
[----:B------:R-:W-:-:S13]  /*de40*/  ELECT P6, URZ, PT ;  /* 0x00000000003f782f */ /* 0x000fda00038c0000 */
.L_x_297:
[----:B------:R-:W-:Y:S04]  /*de50*/  BSSY B0, `(.L_x_285) ;  /* 0x0000022000007945 */ /* 0x000fe80003800000 */
[----:B------:R-:W-:Y:S05]  /*de60*/  @!P6 BRA `(.L_x_286) ;  /* 0x000000000080e947 */ /* 0x000fea0003800000 */
[----:B------:R-:W-:-:S04]  /*de70*/  LOP3.LUT R19, R19, 0x2, RZ, 0xfc, !PT ;  /* 0x0000000213137812 */ /* 0x000fc800078efcff */
[----:B------:R-:W-:-:S13]  /*de80*/  ISETP.NE.AND P0, PT, R19, 0x3, PT ;  /* 0x000000031300780c */ /* 0x000fda0003f05270 */
[----:B------:R-:W-:Y:S05]  /*de90*/  @!P0 BRA `(.L_x_287) ;  /* 0x0000000000048947 */ /* 0x000fea0003800000 */
[----:B------:R-:W-:Y:S01]  /*dea0*/  BPT.TRAP 0x1 ;  /* 0x000000040000795c */ /* 0x000fe20000300000 */
.L_x_287:
[----:B------:R-:W0:Y:S01]  /*deb0*/  S2R R5, SR_CgaCtaId ;  /* 0x0000000000057919 */ /* 0x000e220000008800 */
[----:B------:R-:W-:Y:S02]  /*dec0*/  MOV R2, 0x400 ;  /* 0x0000040000027802 */ /* 0x000fe40000000f00 */
[----:B------:R-:W-:Y:S02]  /*ded0*/  SHF.L.U32 R4, R0, 0x1f, RZ ;  /* 0x0000001f00047819 */ /* 0x000fe400000006ff */
[----:B0-----:R-:W-:-:S05]  /*dee0*/  LEA R2, R5, R2, 0x18 ;  /* 0x0000000205027211 */ /* 0x001fca00078ec0ff */
[----:B------:R-:W-:-:S04]  /*def0*/  VIADD R2, R2, 0x18 ;  /* 0x0000001802027836 */ /* 0x000fc80000000000 */
[C---:B------:R-:W-:Y:S02]  /*df00*/  IMAD R7, R3.reuse, 0x8, R2 ;  /* 0x0000000803077824 */ /* 0x040fe400078e0202 */
[----:B------:R-:W-:Y:S02]  /*df10*/  VIADD R3, R3, 0x1 ;  /* 0x0000000103037836 */ /* 0x000fe40000000000 */
[----:B------:R-:W0:Y:S03]  /*df20*/  SYNCS.PHASECHK.TRANS64.TRYWAIT P0, [R7+URZ], R4 ;  /* 0x00000004070075a7 */ /* 0x000e26000800017f */
[----:B------:R-:W-:-:S04]  /*df30*/  ISETP.NE.AND P1, PT, R3, 0x3, PT ;  /* 0x000000030300780c */ /* 0x000fc80003f25270 */
[----:B------:R-:W-:Y:S02]  /*df40*/  SEL R5, RZ, 0x1, P1 ;  /* 0x00000001ff057807 */ /* 0x000fe40000800000 */
[----:B------:R-:W-:Y:S02]  /*df50*/  SEL R3, R3, RZ, P1 ;  /* 0x000000ff03037207 */ /* 0x000fe40000800000 */
[----:B------:R-:W-:-:S03]  /*df60*/  LOP3.LUT R9, R0, R5, RZ, 0x3c, !PT ;  /* 0x0000000500097212 */ /* 0x000fc600078e3cff */
[----:B------:R-:W-:Y:S01]  /*df70*/  IMAD R6, R3, 0x8, R2 ;  /* 0x0000000803067824 */ /* 0x000fe200078e0202 */
[----:B------:R-:W-:Y:S01]  /*df80*/  SHF.L.U32 R5, R9, 0x1f, RZ ;  /* 0x0000001f09057819 */ /* 0x000fe200000006ff */
[----:B0-----:R-:W-:Y:S06]  /*df90*/  @!P0 BRA `(.L_x_288) ;  /* 0x0000000000bc8947 */ /* 0x001fec0003800000 */
.L_x_298:
[----:B------:R-:W1:Y:S01]  /*dfa0*/  SYNCS.PHASECHK.TRANS64.TRYWAIT P0, [R6+URZ], R5 ;  /* 0x00000005060075a7 */ /* 0x000e62000800017f */
[----:B------:R-:W-:-:S05]  /*dfb0*/  VIADD R0, R3, 0x1 ;  /* 0x0000000103007836 */ /* 0x000fca0000000000 */
[----:B------:R-:W-:-:S04]  /*dfc0*/  ISETP.NE.AND P1, PT, R0, 0x3, PT ;  /* 0x000000030000780c */ /* 0x000fc80003f25270 */
[----:B0-----:R-:W-:Y:S02]  /*dfd0*/  SEL R4, RZ, 0x1, P1 ;  /* 0x00000001ff047807 */ /* 0x001fe40000800000 */
[----:B------:R-:W-:Y:S02]  /*dfe0*/  SEL R3, R0, RZ, P1 ;  /* 0x000000ff00037207 */ /* 0x000fe40000800000 */
[----:B------:R-:W-:Y:S01]  /*dff0*/  LOP3.LUT R0, R9, R4, RZ, 0x3c, !PT ;  /* 0x0000000409007212 */ /* 0x000fe200078e3cff */
[----:B-1----:R-:W-:Y:S06]  /*e000*/  @!P0 BRA `(.L_x_289) ;  /* 0x0000000000b48947 */ /* 0x002fec0003800000 */
.L_x_299:
[----:B------:R-:W-:Y:S01]  /*e010*/  IMAD R3, R3, 0x8, R2 ;  /* 0x0000000803037824 */ /* 0x000fe200078e0202 */
[----:B------:R-:W-:-:S07]  /*e020*/  SHF.L.U32 R0, R0, 0x1f, RZ ;  /* 0x0000001f00007819 */ /* 0x000fce00000006ff */
.L_x_290:
[----:B-1----:R1:W2:Y:S02]  /*e030*/  SYNCS.PHASECHK.TRANS64.TRYWAIT P0, [R3+URZ], R0 ;  /* 0x00000000030075a7 */ /* 0x0022a4000800017f */
[----:B--2---:R-:W-:Y:S05]  /*e040*/  @!P0 NANOSLEEP.SYNCS 0x989680 ;  /* 0x009896800000895d */ /* 0x004fea0003900000 */
[----:B------:R-:W2:Y:S02]  /*e050*/  @!P0 SYNCS.PHASECHK.TRANS64 P0, [R3+URZ], R0 ;  /* 0x00000000030085a7 */ /* 0x000ea4000800007f */
[----:B--2---:R-:W-:Y:S05]  /*e060*/  @!P0 BRA `(.L_x_290) ;  /* 0xfffffffc00f08947 */ /* 0x004fea000383ffff */
.L_x_286:
[----:B------:R-:W-:Y:S05]  /*e070*/  BSYNC B0 ;  /* 0x0000000000007941 */ /* 0x000fea0003800000 */
.L_x_285:
[----:B------:R-:W-:Y:S05]  /*e080*/  EXIT ;  /* 0x000000000000794d */ /* 0x000fea0003800000 */
.L_x_21:
[----:B---3--:R3:W4:Y:S02]  /*e090*/  SYNCS.PHASECHK.TRANS64.TRYWAIT P1, [R3+URZ], R0 ;  /* 0x00000000030075a7 */ /* 0x008724000802017f */
[----:B----4-:R-:W-:Y:S05]  /*e0a0*/  @!P1 NANOSLEEP.SYNCS 0x989680 ;  /* 0x009896800000995d */ /* 0x010fea0003900000 */
[----:B------:R-:W4:Y:S02]  /*e0b0*/  @!P1 SYNCS.PHASECHK.TRANS64 P1, [R3+URZ], R0 ;  /* 0x00000000030095a7 */ /* 0x000f24000802007f */
[----:B----4-:R-:W-:Y:S05]  /*e0c0*/  @!P1 BRA `(.L_x_21) ;  /* 0xfffffffc00f09947 */ /* 0x010fea000383ffff */
[----:B------:R-:W-:Y:S05]  /*e0d0*/  BRA `(.L_x_20) ;  /* 0xffffff3000f87947 */ /* 0x000fea000383ffff */
.L_x_26:
[----:B-1----:R-:W-:-:S04]  /*e0e0*/  IMAD.U32 R6, RZ, RZ, UR4 ;  /* 0x00000004ff067e24 */ /* 0x002fc8000f8e00ff */
[----:B------:R1:W2:Y:S03]  /*e0f0*/  SYNCS.PHASECHK.TRANS64.TRYWAIT P1, [R6+URZ], R5 ;  /* 0x00000005060075a7 */ /* 0x0002a6000802017f */
[----:B--2---:R-:W-:Y:S05]  /*e100*/  @!P1 NANOSLEEP.SYNCS 0x989680 ;  /* 0x009896800000995d */ /* 0x004fea0003900000 */
[----:B------:R-:W2:Y:S02]  /*e110*/  @!P1 SYNCS.PHASECHK.TRANS64 P1, [R6+URZ], R5 ;  /* 0x00000005060095a7 */ /* 0x000ea4000802007f */
[----:B--2---:R-:W-:Y:S05]  /*e120*/  @!P1 BRA `(.L_x_26) ;  /* 0xfffffffc00ec9947 */ /* 0x004fea000383ffff */
[----:B------:R-:W-:Y:S05]  /*e130*/  BRA `(.L_x_25) ;  /* 0xffffff4800f87947 */ /* 0x000fea000383ffff */
.L_x_273:
[----:B------:R-:W-:Y:S01]  /*e140*/  BSSY B1, `(.L_x_291) ;  /* 0x0000006000017945 */ /* 0x000fe20003800000 */
[----:B------:R-:W-:-:S07]  /*e150*/  IMAD.MOV.U32 R15, RZ, RZ, -0x1 ;  /* 0xffffffffff0f7424 */ /* 0x000fce00078e00ff */
[----:B------:R-:W-:Y:S05]  /*e160*/  WARPSYNC.COLLECTIVE R15, `(.L_x_292) ;  /* 0x000000000f0c7348 */ /* 0x000fea0003c00000 */
[----:B------:R-:W-:Y:S02]  /*e170*/  ELECT P6, UR62, PT ;  /* 0x00000000003e782f */ /* 0x000fe400038c0000 */
[----:B------:R-:W-:Y:S01]  /*e180*/  MOV R14, UR62 ;  /* 0x0000003e000e7c02 */ /* 0x000fe20008000f00 */
[----:B------:R-:W-:Y:S10]  /*e190*/  ENDCOLLECTIVE ;  /* 0x000000000000791b */ /* 0x000ff40003800000 */
.L_x_292:
[----:B------:R-:W-:Y:S05]  /*e1a0*/  BSYNC B1 ;  /* 0x0000000000017941 */ /* 0x000fea0003800000 */
.L_x_291:
[----:B------:R-:W-:Y:S05]  /*e1b0*/  BRA `(.L_x_293) ;  /* 0xfffffff0005c7947 */ /* 0x000fea000383ffff */
.L_x_276:
[----:B0-----:R0:W1:Y:S02]  /*e1c0*/  SYNCS.PHASECHK.TRANS64.TRYWAIT P0, [R20+URZ+0x18], R7 ;  /* 0x00001807140075a7 */ /* 0x001064000800017f */
[----:B-1----:R-:W-:Y:S05]  /*e1d0*/  @!P0 NANOSLEEP.SYNCS 0x989680 ;  /* 0x009896800000895d */ /* 0x002fea0003900000 */
[----:B------:R-:W1:Y:S02]  /*e1e0*/  @!P0 SYNCS.PHASECHK.TRANS64 P0, [R20+URZ+0x18], R7 ;  /* 0x00001807140085a7 */ /* 0x000e64000800007f */
[----:B-1----:R-:W-:Y:S05]  /*e1f0*/  @!P0 BRA `(.L_x_276) ;  /* 0xfffffffc00f08947 */ /* 0x002fea000383ffff */
[----:B------:R-:W-:Y:S05]  /*e200*/  BRA `(.L_x_294) ;  /* 0xfffffff000987947 */ /* 0x000fea000383ffff */
.L_x_284:
[----:B------:R-:W-:Y:S01]  /*e210*/  BSSY B0, `(.L_x_295) ;  /* 0x0000006000007945 */ /* 0x000fe20003800000 */
[----:B------:R-:W-:-:S07]  /*e220*/  IMAD.MOV.U32 R15, RZ, RZ, -0x1 ;  /* 0xffffffffff0f7424 */ /* 0x000fce00078e00ff */
[----:B------:R-:W-:Y:S05]  /*e230*/  WARPSYNC.COLLECTIVE R15, `(.L_x_296) ;  /* 0x000000000f0c7348 */ /* 0x000fea0003c00000 */
[----:B------:R-:W-:Y:S02]  /*e240*/  ELECT P6, UR62, PT ;  /* 0x00000000003e782f */ /* 0x000fe400038c0000 */
[----:B------:R-:W-:Y:S01]  /*e250*/  MOV R14, UR62 ;  /* 0x0000003e000e7c02 */ /* 0x000fe20008000f00 */
[----:B------:R-:W-:Y:S10]  /*e260*/  ENDCOLLECTIVE ;  /* 0x000000000000791b */ /* 0x000ff40003800000 */
.L_x_296:
[----:B------:R-:W-:Y:S05]  /*e270*/  BSYNC B0 ;  /* 0x0000000000007941 */ /* 0x000fea0003800000 */
.L_x_295:
[----:B------:R-:W-:Y:S05]  /*e280*/  BRA `(.L_x_297) ;  /* 0xfffffff800f07947 */ /* 0x000fea000383ffff */
.L_x_288:
[----:B0-----:R0:W1:Y:S02]  /*e290*/  SYNCS.PHASECHK.TRANS64.TRYWAIT P0, [R7+URZ], R4 ;  /* 0x00000004070075a7 */ /* 0x001064000800017f */
[----:B-1----:R-:W-:Y:S05]  /*e2a0*/  @!P0 NANOSLEEP.SYNCS 0x989680 ;  /* 0x009896800000895d */ /* 0x002fea0003900000 */
[----:B------:R-:W1:Y:S02]  /*e2b0*/  @!P0 SYNCS.PHASECHK.TRANS64 P0, [R7+URZ], R4 ;  /* 0x00000004070085a7 */ /* 0x000e64000800007f */
[----:B-1----:R-:W-:Y:S05]  /*e2c0*/  @!P0 BRA `(.L_x_288) ;  /* 0xfffffffc00f08947 */ /* 0x002fea000383ffff */
[----:B------:R-:W-:Y:S05]  /*e2d0*/  BRA `(.L_x_298) ;  /* 0xfffffffc00307947 */ /* 0x000fea000383ffff */
.L_x_289:
[----:B0-----:R0:W1:Y:S02]  /*e2e0*/  SYNCS.PHASECHK.TRANS64.TRYWAIT P0, [R6+URZ], R5 ;  /* 0x00000005060075a7 */ /* 0x001064000800017f */
[----:B-1----:R-:W-:Y:S05]  /*e2f0*/  @!P0 NANOSLEEP.SYNCS 0x989680 ;  /* 0x009896800000895d */ /* 0x002fea0003900000 */
[----:B------:R-:W1:Y:S02]  /*e300*/  @!P0 SYNCS.PHASECHK.TRANS64 P0, [R6+URZ], R5 ;  /* 0x00000005060085a7 */ /* 0x000e64000800007f */
[----:B-1----:R-:W-:Y:S05]  /*e310*/  @!P0 BRA `(.L_x_289) ;  /* 0xfffffffc00f08947 */ /* 0x002fea000383ffff */
[----:B------:R-:W-:Y:S05]  /*e320*/  BRA `(.L_x_299) ;  /* 0xfffffffc00387947 */ /* 0x000fea000383ffff */
.L_x_300:
[----:B------:R-:W-:-:S00]  /*e330*/  BRA `(.L_x_300) ;  /* 0xfffffffc00fc7947 */ /* 0x000fc0000383ffff */
[----:B------:R-:W-:-:S00]  /*e340*/  NOP ;  /* 0x0000000000007918 */ /* 0x000fc00000000000 */
        /* <DEDUP_REMOVED lines=11> */
.L_x_301:


//--------------------- .nv.global.init           --------------------------
	.section	.nv.global.init,"aw",@progbits
.nv.global.init:
	.type		$str$22,@object
	.size		$str$22,($str$23 - $str$22)
$str$22:
        /*0000*/ 	.byte	0x6b, 0x5f, 0x74, 0x69, 0x6c, 0x65, 0x5f, 0x63, 0x6f, 0x75, 0x6e, 0x74, 0x20, 0x3e, 0x3d, 0x20
        /*0010*/ 	.byte	0x31, 0x00
	.type		$str$23,@object
	.size		$str$23,(__unnamed_1 - $str$23)
$str$23:
        /*0012*/ 	.byte	0x2f, 0x74, 0x6d, 0x70, 0x2f, 0x63, 0x75, 0x74, 0x6c, 0x61, 0x73, 0x73, 0x5f, 0x73, 0x77, 0x65
        /*0022*/ 	.byte	0x65, 0x70, 0x5f, 0x73, 0x72, 0x63, 0x2f, 0x69, 0x6e, 0x63, 0x6c, 0x75, 0x64, 0x65, 0x2f, 0x63
        /*0032*/ 	.byte	0x75, 0x74, 0x6c, 0x61, 0x73, 0x73, 0x2f, 0x67, 0x65, 0x6d, 0x6d, 0x2f, 0x63, 0x6f, 0x6c, 0x6c
        /*0042*/ 	.byte	0x65, 0x63, 0x74, 0x69, 0x76, 0x65, 0x2f, 0x73, 0x6d, 0x39, 0x30, 0x5f, 0x6d, 0x6d, 0x61, 0x5f
        /*0052*/ 	.byte	0x74, 0x6d, 0x61, 0x5f, 0x67, 0x6d, 0x6d, 0x61, 0x5f, 0x73, 0x73, 0x5f, 0x77, 0x61, 0x72, 0x70
        /*0062*/ 	.byte	0x73, 0x70, 0x65, 0x63, 0x69, 0x61, 0x6c, 0x69, 0x7a, 0x65, 0x64, 0x2e, 0x68, 0x70, 0x70, 0x00
	.type		__unnamed_1,@object
	.size		__unnamed_1,(.L_0 - __unnamed_1)
__unnamed_1:
        /*0072*/ 	.byte	0x76, 0x6f, 0x69, 0x64, 0x20, 0x63, 0x75, 0x74, 0x6c, 0x61, 0x73, 0x73, 0x3a, 0x3a, 0x67, 0x65
        /* <DEDUP_REMOVED lines=180> */
        /*0bc2*/ 	.byte	0x74, 0x65, 0x3a, 0x3a, 0x69, 0x64, 0x65, 0x6e, 0x74, 0x69, 0x74, 0x79, 0x5d, 0x00
.L_0:


//--------------------- .nv.shared._ZN7cutlass13device_kernelINS_4gemm6kernel13GemmUniversalIN4cute5tupleIJiiiiEEENS1_10collective13CollectiveMmaINS1_34MainloopSm90TmaGmmaWarpSpecializedILi3ENS5_IJNS4_1CILi2EEENSA_ILi1EEESC_EEENS1_35KernelTmaWarpSpecializedCooperativeEEENS5_IJNSA_ILi384EEENSA_ILi80EEENSA_ILi64EEEEEENS_10bfloat16_tENS5_IJlSC_lEEESK_SL_NS4_8TiledMMAINS4_8MMA_AtomIJNS4_4SM904GMMA27MMA_64x16x16_F32BF16BF16_SSILNSP_5MajorE0ELSR_0ELNSP_7ScaleInE1ELSS_1EEEEEENS4_6LayoutISD_NS5_IJSC_NSA_ILi0EEESW_EEEEENS5_IJNS4_10UnderscoreESZ_SZ_EEEEENS4_13SM90_TMA_LOADENS4_14ComposedLayoutINS4_7SwizzleILi3ELi4ELi3EEENS4_18smem_ptr_flag_bitsILi16EEENSV_INS5_IJNSA_ILi8EEESI_EEENS5_IJSI_SC_EEEEEEEvNS4_8identityENS4_23SM90_TMA_LOAD_MULTICASTES1C_vS1D_EENS_8epilogue10collective6detail29Sm90TmaWarpSpecializedAdapterINS1H_15DefaultEpilogueISK_SL_SL_NS1G_6thread17LinearCombinationISK_Li1EffLNS1L_9ScaleType4KindE0ELNS_15FloatRoundStyleE2ESK_EENS1_15EpilogueDefaultEEEEEvvEEEEvNT_6ParamsE --------------------------
	.section	.nv.shared._ZN7cutlass13device_kernelINS_4gemm6kernel13GemmUniversalIN4cute5tupleIJiiiiEEENS1_10collective13CollectiveMmaINS1_34MainloopSm90TmaGmmaWarpSpecializedILi3ENS5_IJNS4_1CILi2EEENSA_ILi1EEESC_EEENS1_35KernelTmaWarpSpecializedCooperativeEEENS5_IJNSA_ILi384EEENSA_ILi80EEENSA_ILi64EEEEEENS_10bfloat16_tENS5_IJlSC_lEEESK_SL_NS4_8TiledMMAINS4_8MMA_AtomIJNS4_4SM904GMMA27MMA_64x16x16_F32BF16BF16_SSILNSP_5MajorE0ELSR_0ELNSP_7ScaleInE1ELSS_1EEEEEENS4_6LayoutISD_NS5_IJSC_NSA_ILi0EEESW_EEEEENS5_IJNS4_10UnderscoreESZ_SZ_EEEEENS4_13SM90_TMA_LOADENS4_14ComposedLayoutINS4_7SwizzleILi3ELi4ELi3EEENS4_18smem_ptr_flag_bitsILi16EEENSV_INS5_IJNSA_ILi8EEESI_EEENS5_IJSI_SC_EEEEEEEvNS4_8identityENS4_23SM90_TMA_LOAD_MULTICASTES1C_vS1D_EENS_8epilogue10collective6detail29Sm90TmaWarpSpecializedAdapterINS1H_15DefaultEpilogueISK_SL_SL_NS1G_6thread17LinearCombinationISK_Li1EffLNS1L_9ScaleType4KindE0ELNS_15FloatRoundStyleE2ESK_EENS1_15EpilogueDefaultEEEEEvvEEEEvNT_6ParamsE,"aw",@nobits
	.sectionflags	@""
	.align	16
	.zero		1024


//--------------------- .nv.shared.reserved.0     --------------------------
	.section	.nv.shared.reserved.0,"aw",@nobits
	.weak		__nv_reservedSMEM_offset_0_alias
	.size		__nv_reservedSMEM_offset_0_alias, 0, 0
	.other		__nv_reservedSMEM_offset_0_alias,@"STO_CUDA_RESERVED_SHARED STV_DEFAULT"
__nv_reservedSMEM_offset_0_alias:
	.zero		0


//--------------------- .nv.global                --------------------------
	.section	.nv.global,"aw",@nobits
.nv.global:
	.type		_ZN39_INTERNAL_8b2dddd1_4_k_cu_8563056a_66214cute1_E,@object
	.size		_ZN39_INTERNAL_8b2dddd1_4_k_cu_8563056a_66214cute1_E,(_ZN39_INTERNAL_8b2dddd1_4_k_cu_8563056a_66214cuda3std3__45__cpo6cbeginE - _ZN39_INTERNAL_8b2dddd1_4_k_cu_8563056a_66214cute1_E)
_ZN39_INTERNAL_8b2dddd1_4_k_cu_8563056a_66214cute1_E:
	.zero		1
	.type		_ZN39_INTERNAL_8b2dddd1_4_k_cu_8563056a_66214cuda3std3__45__cpo6cbeginE,@object
	.size		_ZN39_INTERNAL_8b2dddd1_4_k_cu_8563056a_66214cuda3std3__45__cpo6cbeginE,(_ZN39_INTERNAL_8b2dddd1_4_k_cu_8563056a_66214cuda3std3__48in_placeE - _ZN39_INTERNAL_8b2dddd1_4_k_cu_8563056a_66214cuda3std3__45__cpo6cbeginE)
_ZN39_INTERNAL_8b2dddd1_4_k_cu_8563056a_66214cuda3std3__45__cpo6cbeginE:
	.zero		1
	.type		_ZN39_INTERNAL_8b2dddd1_4_k_cu_8563056a_66214cuda3std3__48in_placeE,@object
	.size		_ZN39_INTERNAL_8b2dddd1_4_k_cu_8563056a_66214cuda3std3__48in_placeE,(_ZN39_INTERNAL_8b2dddd1_4_k_cu_8563056a_66214cuda3std6ranges3__45__cpo9iter_moveE - _ZN39_INTERNAL_8b2dddd1_4_k_cu_8563056a_66214cuda3std3__48in_placeE)
_ZN39_INTERNAL_8b2dddd1_4_k_cu_8563056a_66214cuda3std3__48in_placeE:
	.zero		1
	.type		_ZN39_INTERNAL_8b2dddd1_4_k_cu_8563056a_66214cuda3std6ranges3__45__cpo9iter_moveE,@object
	.size		_ZN39_INTERNAL_8b2dddd1_4_k_cu_8563056a_66214cuda3std6ranges3__45__cpo9iter_moveE,(_ZN39_INTERNAL_8b2dddd1_4_k_cu_8563056a_66214cuda3std3__45__cpo5beginE - _ZN39_INTERNAL_8b2dddd1_4_k_cu_8563056a_66214cuda3std6ranges3__45__cpo9iter_moveE)
_ZN39_INTERNAL_8b2dddd1_4_k_cu_8563056a_66214cuda3std6ranges3__45__cpo9iter_moveE:
	.zero		1
	.type		_ZN39_INTERNAL_8b2dddd1_4_k_cu_8563056a_66214cuda3std3__45__cpo5beginE,@object
	.size		_ZN39_INTERNAL_8b2dddd1_4_k_cu_8563056a_66214cuda3std3__45__cpo5beginE,(_ZN39_INTERNAL_8b2dddd1_4_k_cu_8563056a_66214cuda3std3__441_GLOBAL__N__8b2dddd1_4_k_cu_8563056a_66216ignoreE - _ZN39_INTERNAL_8b2dddd1_4_k_cu_8563056a_66214cuda3std3__45__cpo5beginE)
_ZN39_INTERNAL_8b2dddd1_4_k_cu_8563056a_66214cuda3std3__45__cpo5beginE:
	.zero		1
	.type		_ZN39_INTERNAL_8b2dddd1_4_k_cu_8563056a_66214cuda3std3__441_GLOBAL__N__8b2dddd1_4_k_cu_8563056a_66216ignoreE,@object
	.size		_ZN39_INTERNAL_8b2dddd1_4_k_cu_8563056a_66214cuda3std3__441_GLOBAL__N__8b2dddd1_4_k_cu_8563056a_66216ignoreE,(_ZN39_INTERNAL_8b2dddd1_4_k_cu_8563056a_66214cute7productE - _ZN39_INTERNAL_8b2dddd1_4_k_cu_8563056a_66214cuda3std3__441_GLOBAL__N__8b2dddd1_4_k_cu_8563056a_66216ignoreE)
_ZN39_INTERNAL_8b2dddd1_4_k_cu_8563056a_66214cuda3std3__441_GLOBAL__N__8b2dddd1_4_k_cu_8563056a_66216ignoreE:
	.zero		1
	.type		_ZN39_INTERNAL_8b2dddd1_4_k_cu_8563056a_66214cute7productE,@object
	.size		_ZN39_INTERNAL_8b2dddd1_4_k_cu_8563056a_66214cute7productE,(_ZN39_INTERNAL_8b2dddd1_4_k_cu_8563056a_66214cuda3std3__45__cpo3endE - _ZN39_INTERNAL_8b2dddd1_4_k_cu_8563056a_66214cute7productE)
_ZN39_INTERNAL_8b2dddd1_4_k_cu_8563056a_66214cute7productE:
	.zero		1
	.type		_ZN39_INTERNAL_8b2dddd1_4_k_cu_8563056a_66214cuda3std3__45__cpo3endE,@object
	.size		_ZN39_INTERNAL_8b2dddd1_4_k_cu_8563056a_66214cuda3std3__45__cpo3endE,(_ZN39_INTERNAL_8b2dddd1_4_k_cu_8563056a_66214cuda3std3__419piecewise_constructE - _ZN39_INTERNAL_8b2dddd1_4_k_cu_8563056a_66214cuda3std3__45__cpo3endE)
_ZN39_INTERNAL_8b2dddd1_4_k_cu_8563056a_66214cuda3std3__45__cpo3endE:
	.zero		1
	.type		_ZN39_INTERNAL_8b2dddd1_4_k_cu_8563056a_66214cuda3std3__419piecewise_constructE,@object
	.size		_ZN39_INTERNAL_8b2dddd1_4_k_cu_8563056a_66214cuda3std3__419piecewise_constructE,(_ZN39_INTERNAL_8b2dddd1_4_k_cu_8563056a_66214cuda3std3__45__cpo4cendE - _ZN39_INTERNAL_8b2dddd1_4_k_cu_8563056a_66214cuda3std3__419piecewise_constructE)
_ZN39_INTERNAL_8b2dddd1_4_k_cu_8563056a_66214cuda3std3__419piecewise_constructE:
	.zero		1
	.type		_ZN39_INTERNAL_8b2dddd1_4_k_cu_8563056a_66214cuda3std3__45__cpo4cendE,@object
	.size		_ZN39_INTERNAL_8b2dddd1_4_k_cu_8563056a_66214cuda3std3__45__cpo4cendE,(_ZN39_INTERNAL_8b2dddd1_4_k_cu_8563056a_66214cuda3std6ranges3__45__cpo4swapE - _ZN39_INTERNAL_8b2dddd1_4_k_cu_8563056a_66214cuda3std3__45__cpo4cendE)
_ZN39_INTERNAL_8b2dddd1_4_k_cu_8563056a_66214cuda3std3__45__cpo4cendE:
	.zero		1
	.type		_ZN39_INTERNAL_8b2dddd1_4_k_cu_8563056a_66214cuda3std6ranges3__45__cpo4swapE,@object
	.size		_ZN39_INTERNAL_8b2dddd1_4_k_cu_8563056a_66214cuda3std6ranges3__45__cpo4swapE,(.L_8 - _ZN39_INTERNAL_8b2dddd1_4_k_cu_8563056a_66214cuda3std6ranges3__45__cpo4swapE)
_ZN39_INTERNAL_8b2dddd1_4_k_cu_8563056a_66214cuda3std6ranges3__45__cpo4swapE:
	.zero		1
.L_8:


//--------------------- .nv.constant0._ZN7cutlass13device_kernelINS_4gemm6kernel13GemmUniversalIN4cute5tupleIJiiiiEEENS1_10collective13CollectiveMmaINS1_34MainloopSm90TmaGmmaWarpSpecializedILi3ENS5_IJNS4_1CILi2EEENSA_ILi1EEESC_EEENS1_35KernelTmaWarpSpecializedCooperativeEEENS5_IJNSA_ILi384EEENSA_ILi80EEENSA_ILi64EEEEEENS_10bfloat16_tENS5_IJlSC_lEEESK_SL_NS4_8TiledMMAINS4_8MMA_AtomIJNS4_4SM904GMMA27MMA_64x16x16_F32BF16BF16_SSILNSP_5MajorE0ELSR_0ELNSP_7ScaleInE1ELSS_1EEEEEENS4_6LayoutISD_NS5_IJSC_NSA_ILi0EEESW_EEEEENS5_IJNS4_10UnderscoreESZ_SZ_EEEEENS4_13SM90_TMA_LOADENS4_14ComposedLayoutINS4_7SwizzleILi3ELi4ELi3EEENS4_18smem_ptr_flag_bitsILi16EEENSV_INS5_IJNSA_ILi8EEESI_EEENS5_IJSI_SC_EEEEEEEvNS4_8identityENS4_23SM90_TMA_LOAD_MULTICASTES1C_vS1D_EENS_8epilogue10collective6detail29Sm90TmaWarpSpecializedAdapterINS1H_15DefaultEpilogueISK_SL_SL_NS1G_6thread17LinearCombinationISK_Li1EffLNS1L_9ScaleType4KindE0ELNS_15FloatRoundStyleE2ESK_EENS1_15EpilogueDefaultEEEEEvvEEEEvNT_6ParamsE --------------------------
	.section	.nv.constant0._ZN7cutlass13device_kernelINS_4gemm6kernel13GemmUniversalIN4cute5tupleIJiiiiEEENS1_10collective13CollectiveMmaINS1_34MainloopSm90TmaGmmaWarpSpecializedILi3ENS5_IJNS4_1CILi2EEENSA_ILi1EEESC_EEENS1_35KernelTmaWarpSpecializedCooperativeEEENS5_IJNSA_ILi384EEENSA_ILi80EEENSA_ILi64EEEEEENS_10bfloat16_tENS5_IJlSC_lEEESK_SL_NS4_8TiledMMAINS4_8MMA_AtomIJNS4_4SM904GMMA27MMA_64x16x16_F32BF16BF16_SSILNSP_5MajorE0ELSR_0ELNSP_7ScaleInE1ELSS_1EEEEEENS4_6LayoutISD_NS5_IJSC_NSA_ILi0EEESW_EEEEENS5_IJNS4_10UnderscoreESZ_SZ_EEEEENS4_13SM90_TMA_LOADENS4_14ComposedLayoutINS4_7SwizzleILi3ELi4ELi3EEENS4_18smem_ptr_flag_bitsILi16EEENSV_INS5_IJNSA_ILi8EEESI_EEENS5_IJSI_SC_EEEEEEEvNS4_8identityENS4_23SM90_TMA_LOAD_MULTICASTES1C_vS1D_EENS_8epilogue10collective6detail29Sm90TmaWarpSpecializedAdapterINS1H_15DefaultEpilogueISK_SL_SL_NS1G_6thread17LinearCombinationISK_Li1EffLNS1L_9ScaleType4KindE0ELNS_15FloatRoundStyleE2ESK_EENS1_15EpilogueDefaultEEEEEvvEEEEvNT_6ParamsE,"a",@progbits
	.sectionflags	@""
	.align	4
.nv.constant0._ZN7cutlass13device_kernelINS_4gemm6kernel13GemmUniversalIN4cute5tupleIJiiiiEEENS1_10collective13CollectiveMmaINS1_34MainloopSm90TmaGmmaWarpSpecializedILi3ENS5_IJNS4_1CILi2EEENSA_ILi1EEESC_EEENS1_35KernelTmaWarpSpecializedCooperativeEEENS5_IJNSA_ILi384EEENSA_ILi80EEENSA_ILi64EEEEEENS_10bfloat16_tENS5_IJlSC_lEEESK_SL_NS4_8TiledMMAINS4_8MMA_AtomIJNS4_4SM904GMMA27MMA_64x16x16_F32BF16BF16_SSILNSP_5MajorE0ELSR_0ELNSP_7ScaleInE1ELSS_1EEEEEENS4_6LayoutISD_NS5_IJSC_NSA_ILi0EEESW_EEEEENS5_IJNS4_10UnderscoreESZ_SZ_EEEEENS4_13SM90_TMA_LOADENS4_14ComposedLayoutINS4_7SwizzleILi3ELi4ELi3EEENS4_18smem_ptr_flag_bitsILi16EEENSV_INS5_IJNSA_ILi8EEESI_EEENS5_IJSI_SC_EEEEEEEvNS4_8identityENS4_23SM90_TMA_LOAD_MULTICASTES1C_vS1D_EENS_8epilogue10collective6detail29Sm90TmaWarpSpecializedAdapterINS1H_15DefaultEpilogueISK_SL_SL_NS1G_6thread17LinearCombinationISK_Li1EffLNS1L_9ScaleType4KindE0ELNS_15FloatRoundStyleE2ESK_EENS1_15EpilogueDefaultEEEEEvvEEEEvNT_6ParamsE:
	.zero		1664


//--------------------- SYMBOLS --------------------------

	.type		.nv.reservedSmem.offset0,@object
	.size		.nv.reservedSmem.offset0,0x4
	.type		__assertfail,@function
